//
// Generated by NVIDIA NVVM Compiler
//
// Compiler Build ID: CL-36424714
// Cuda compilation tools, release 13.0, V13.0.88
// Based on NVVM 20.0.0
//

.version 9.0
.target sm_100
.address_size 64

	// .globl	_Z20gemm_block_tiling_v2ILi32ELi16ELi16EEviiifPK6__halfS2_fPf
// _ZZ20gemm_block_tiling_v2ILi32ELi16ELi16EEviiifPK6__halfS2_fPfE2As has been demoted
// _ZZ20gemm_block_tiling_v2ILi32ELi16ELi16EEviiifPK6__halfS2_fPfE2Bs has been demoted

.visible .entry _Z20gemm_block_tiling_v2ILi32ELi16ELi16EEviiifPK6__halfS2_fPf(
	.param .u32 _Z20gemm_block_tiling_v2ILi32ELi16ELi16EEviiifPK6__halfS2_fPf_param_0,
	.param .u32 _Z20gemm_block_tiling_v2ILi32ELi16ELi16EEviiifPK6__halfS2_fPf_param_1,
	.param .u32 _Z20gemm_block_tiling_v2ILi32ELi16ELi16EEviiifPK6__halfS2_fPf_param_2,
	.param .f32 _Z20gemm_block_tiling_v2ILi32ELi16ELi16EEviiifPK6__halfS2_fPf_param_3,
	.param .u64 .ptr .align 1 _Z20gemm_block_tiling_v2ILi32ELi16ELi16EEviiifPK6__halfS2_fPf_param_4,
	.param .u64 .ptr .align 1 _Z20gemm_block_tiling_v2ILi32ELi16ELi16EEviiifPK6__halfS2_fPf_param_5,
	.param .f32 _Z20gemm_block_tiling_v2ILi32ELi16ELi16EEviiifPK6__halfS2_fPf_param_6,
	.param .u64 .ptr .align 1 _Z20gemm_block_tiling_v2ILi32ELi16ELi16EEviiifPK6__halfS2_fPf_param_7
)
{
	.reg .pred 	%p<39>;
	.reg .b16 	%rs<169>;
	.reg .b32 	%r<242>;
	.reg .b32 	%f<305>;
	.reg .b64 	%rd<30>;
	// demoted variable
	.shared .align 2 .b8 _ZZ20gemm_block_tiling_v2ILi32ELi16ELi16EEviiifPK6__halfS2_fPfE2As[2112];
	// demoted variable
	.shared .align 2 .b8 _ZZ20gemm_block_tiling_v2ILi32ELi16ELi16EEviiifPK6__halfS2_fPfE2Bs[2048];
	ld.param.u32 	%r54, [_Z20gemm_block_tiling_v2ILi32ELi16ELi16EEviiifPK6__halfS2_fPf_param_2];
	mov.u32 	%r1, %tid.y;
	mov.u32 	%r2, %tid.x;
	mov.u32 	%r55, %ctaid.x;
	shl.b32 	%r3, %r55, 5;
	mov.u32 	%r56, %ctaid.y;
	shl.b32 	%r4, %r56, 5;
	setp.lt.s32 	%p1, %r54, 1;
	mov.f32 	%f297, 0f00000000;
	mov.f32 	%f298, %f297;
	mov.f32 	%f299, %f297;
	mov.f32 	%f300, %f297;
	@%p1 bra 	$L__BB0_27;
	ld.param.u32 	%r218, [_Z20gemm_block_tiling_v2ILi32ELi16ELi16EEviiifPK6__halfS2_fPf_param_2];
	ld.param.u32 	%r208, [_Z20gemm_block_tiling_v2ILi32ELi16ELi16EEviiifPK6__halfS2_fPf_param_1];
	mov.u32 	%r58, %ntid.x;
	mad.lo.s32 	%r59, %r58, %r1, %r2;
	and.b32  	%r230, %r59, 31;
	shr.u32 	%r228, %r59, 5;
	add.s32 	%r60, %r228, %r4;
	add.s32 	%r61, %r59, 256;
	shr.u32 	%r235, %r61, 5;
	add.s32 	%r62, %r235, %r4;
	add.s32 	%r63, %r59, 512;
	shr.u32 	%r237, %r63, 5;
	add.s32 	%r64, %r237, %r4;
	add.s32 	%r65, %r59, 768;
	shr.u32 	%r239, %r65, 5;
	add.s32 	%r66, %r239, %r4;
	mad.lo.s32 	%r67, %r208, %r239, %r3;
	add.s32 	%r240, %r67, %r230;
	mad.lo.s32 	%r68, %r208, %r237, %r3;
	add.s32 	%r238, %r68, %r230;
	mad.lo.s32 	%r69, %r208, %r235, %r3;
	add.s32 	%r236, %r69, %r230;
	mad.lo.s32 	%r234, %r66, %r218, %r230;
	mad.lo.s32 	%r233, %r64, %r218, %r230;
	mad.lo.s32 	%r232, %r62, %r218, %r230;
	mad.lo.s32 	%r231, %r60, %r218, %r230;
	mad.lo.s32 	%r70, %r208, %r228, %r3;
	add.s32 	%r229, %r70, %r230;
	mov.b32 	%r241, 0;
	mov.f32 	%f297, 0f00000000;
$L__BB0_2:
	ld.param.u64 	%rd27, [_Z20gemm_block_tiling_v2ILi32ELi16ELi16EEviiifPK6__halfS2_fPf_param_4];
	ld.param.u32 	%r219, [_Z20gemm_block_tiling_v2ILi32ELi16ELi16EEviiifPK6__halfS2_fPf_param_2];
	ld.param.u32 	%r200, [_Z20gemm_block_tiling_v2ILi32ELi16ELi16EEviiifPK6__halfS2_fPf_param_0];
	cvta.to.global.u64 	%rd1, %rd27;
	mov.u32 	%r71, %ntid.x;
	mov.u32 	%r73, %tid.x;
	mad.lo.s32 	%r74, %r71, %r1, %r73;
	shr.u32 	%r75, %r74, 5;
	mov.u32 	%r76, %ctaid.y;
	shl.b32 	%r77, %r76, 5;
	add.s32 	%r78, %r75, %r77;
	setp.lt.s32 	%p2, %r78, %r200;
	setp.lt.s32 	%p3, %r230, %r219;
	and.pred  	%p4, %p3, %p2;
	@%p4 bra 	$L__BB0_3;
	bra.uni 	$L__BB0_4;
$L__BB0_3:
	mul.wide.u32 	%rd9, %r231, 2;
	add.s64 	%rd10, %rd1, %rd9;
	ld.global.u16 	%rs161, [%rd10];
	bra.uni 	$L__BB0_5;
$L__BB0_4:
	mov.f32 	%f17, 0f00000000;
	// begin inline asm
	{  cvt.rn.f16.f32 %rs161, %f17;}

	// end inline asm
$L__BB0_5:
	ld.param.u64 	%rd28, [_Z20gemm_block_tiling_v2ILi32ELi16ELi16EEviiifPK6__halfS2_fPf_param_5];
	ld.param.u32 	%r220, [_Z20gemm_block_tiling_v2ILi32ELi16ELi16EEviiifPK6__halfS2_fPf_param_2];
	ld.param.u32 	%r209, [_Z20gemm_block_tiling_v2ILi32ELi16ELi16EEviiifPK6__halfS2_fPf_param_1];
	cvta.to.global.u64 	%rd4, %rd28;
	mov.u32 	%r80, %ntid.x;
	mov.u32 	%r82, %tid.x;
	mad.lo.s32 	%r83, %r80, %r1, %r82;
	and.b32  	%r84, %r83, 31;
	mov.u32 	%r85, %ctaid.x;
	shl.b32 	%r86, %r85, 5;
	or.b32  	%r35, %r84, %r86;
	setp.ge.s32 	%p5, %r35, %r209;
	shl.b32 	%r87, %r83, 1;
	and.b32  	%r88, %r87, 62;
	mov.u32 	%r89, _ZZ20gemm_block_tiling_v2ILi32ELi16ELi16EEviiifPK6__halfS2_fPfE2As;
	add.s32 	%r90, %r89, %r88;
	shr.u32 	%r91, %r83, 5;
	mad.lo.s32 	%r92, %r91, 66, %r90;
	st.shared.u16 	[%r92], %rs161;
	setp.ge.s32 	%p6, %r228, %r220;
	or.pred  	%p7, %p5, %p6;
	@%p7 bra 	$L__BB0_7;
	mul.wide.s32 	%rd11, %r229, 2;
	add.s64 	%rd12, %rd4, %rd11;
	ld.global.u16 	%rs162, [%rd12];
	bra.uni 	$L__BB0_8;
$L__BB0_7:
	mov.f32 	%f18, 0f00000000;
	// begin inline asm
	{  cvt.rn.f16.f32 %rs162, %f18;}

	// end inline asm
$L__BB0_8:
	ld.param.u32 	%r221, [_Z20gemm_block_tiling_v2ILi32ELi16ELi16EEviiifPK6__halfS2_fPf_param_2];
	ld.param.u32 	%r201, [_Z20gemm_block_tiling_v2ILi32ELi16ELi16EEviiifPK6__halfS2_fPf_param_0];
	setp.lt.s32 	%p8, %r230, %r221;
	mov.u32 	%r93, %ntid.x;
	mov.u32 	%r95, %tid.x;
	mad.lo.s32 	%r96, %r93, %r1, %r95;
	add.s32 	%r97, %r96, 256;
	shr.u32 	%r98, %r97, 5;
	mov.u32 	%r99, %ctaid.y;
	shl.b32 	%r100, %r99, 5;
	add.s32 	%r101, %r98, %r100;
	setp.lt.s32 	%p9, %r101, %r201;
	shl.b32 	%r103, %r96, 1;
	and.b32  	%r104, %r103, 62;
	mov.u32 	%r105, _ZZ20gemm_block_tiling_v2ILi32ELi16ELi16EEviiifPK6__halfS2_fPfE2Bs;
	add.s32 	%r106, %r105, %r104;
	and.b32  	%r107, %r103, -64;
	add.s32 	%r108, %r106, %r107;
	st.shared.u16 	[%r108], %rs162;
	and.pred  	%p10, %p8, %p9;
	@%p10 bra 	$L__BB0_10;
	mov.f32 	%f19, 0f00000000;
	// begin inline asm
	{  cvt.rn.f16.f32 %rs163, %f19;}

	// end inline asm
	bra.uni 	$L__BB0_11;
$L__BB0_10:
	mul.wide.u32 	%rd13, %r232, 2;
	add.s64 	%rd14, %rd1, %rd13;
	ld.global.u16 	%rs163, [%rd14];
$L__BB0_11:
	ld.param.u32 	%r222, [_Z20gemm_block_tiling_v2ILi32ELi16ELi16EEviiifPK6__halfS2_fPf_param_2];
	ld.param.u32 	%r210, [_Z20gemm_block_tiling_v2ILi32ELi16ELi16EEviiifPK6__halfS2_fPf_param_1];
	setp.lt.s32 	%p11, %r35, %r210;
	mov.u32 	%r109, %ntid.x;
	mov.u32 	%r111, %tid.x;
	mad.lo.s32 	%r112, %r109, %r1, %r111;
	shl.b32 	%r113, %r112, 1;
	and.b32  	%r114, %r113, 62;
	mov.u32 	%r115, _ZZ20gemm_block_tiling_v2ILi32ELi16ELi16EEviiifPK6__halfS2_fPfE2As;
	add.s32 	%r116, %r115, %r114;
	add.s32 	%r117, %r112, 256;
	shr.u32 	%r118, %r117, 5;
	mad.lo.s32 	%r119, %r118, 66, %r116;
	st.shared.u16 	[%r119], %rs163;
	setp.lt.s32 	%p12, %r235, %r222;
	and.pred  	%p13, %p11, %p12;
	@%p13 bra 	$L__BB0_13;
	mov.f32 	%f20, 0f00000000;
	// begin inline asm
	{  cvt.rn.f16.f32 %rs164, %f20;}

	// end inline asm
	bra.uni 	$L__BB0_14;
$L__BB0_13:
	mul.wide.s32 	%rd15, %r236, 2;
	add.s64 	%rd16, %rd4, %rd15;
	ld.global.u16 	%rs164, [%rd16];
$L__BB0_14:
	ld.param.u32 	%r223, [_Z20gemm_block_tiling_v2ILi32ELi16ELi16EEviiifPK6__halfS2_fPf_param_2];
	ld.param.u32 	%r202, [_Z20gemm_block_tiling_v2ILi32ELi16ELi16EEviiifPK6__halfS2_fPf_param_0];
	setp.lt.s32 	%p14, %r230, %r223;
	mov.u32 	%r120, %ntid.x;
	mov.u32 	%r122, %tid.x;
	mad.lo.s32 	%r123, %r120, %r1, %r122;
	add.s32 	%r124, %r123, 512;
	shr.u32 	%r125, %r124, 5;
	mov.u32 	%r126, %ctaid.y;
	shl.b32 	%r127, %r126, 5;
	add.s32 	%r128, %r125, %r127;
	setp.lt.s32 	%p15, %r128, %r202;
	shl.b32 	%r130, %r123, 1;
	and.b32  	%r131, %r130, 62;
	mov.u32 	%r132, _ZZ20gemm_block_tiling_v2ILi32ELi16ELi16EEviiifPK6__halfS2_fPfE2Bs;
	add.s32 	%r133, %r132, %r131;
	add.s32 	%r134, %r130, 512;
	and.b32  	%r135, %r134, -64;
	add.s32 	%r136, %r133, %r135;
	st.shared.u16 	[%r136], %rs164;
	and.pred  	%p16, %p14, %p15;
	@%p16 bra 	$L__BB0_16;
	mov.f32 	%f21, 0f00000000;
	// begin inline asm
	{  cvt.rn.f16.f32 %rs165, %f21;}

	// end inline asm
	bra.uni 	$L__BB0_17;
$L__BB0_16:
	mul.wide.u32 	%rd17, %r233, 2;
	add.s64 	%rd18, %rd1, %rd17;
	ld.global.u16 	%rs165, [%rd18];
$L__BB0_17:
	ld.param.u32 	%r224, [_Z20gemm_block_tiling_v2ILi32ELi16ELi16EEviiifPK6__halfS2_fPf_param_2];
	ld.param.u32 	%r211, [_Z20gemm_block_tiling_v2ILi32ELi16ELi16EEviiifPK6__halfS2_fPf_param_1];
	setp.lt.s32 	%p17, %r35, %r211;
	mov.u32 	%r137, %ntid.x;
	mov.u32 	%r139, %tid.x;
	mad.lo.s32 	%r140, %r137, %r1, %r139;
	shl.b32 	%r141, %r140, 1;
	and.b32  	%r142, %r141, 62;
	mov.u32 	%r143, _ZZ20gemm_block_tiling_v2ILi32ELi16ELi16EEviiifPK6__halfS2_fPfE2As;
	add.s32 	%r144, %r143, %r142;
	add.s32 	%r145, %r140, 512;
	shr.u32 	%r146, %r145, 5;
	mad.lo.s32 	%r147, %r146, 66, %r144;
	st.shared.u16 	[%r147], %rs165;
	setp.lt.s32 	%p18, %r237, %r224;
	and.pred  	%p19, %p17, %p18;
	@%p19 bra 	$L__BB0_19;
	mov.f32 	%f22, 0f00000000;
	// begin inline asm
	{  cvt.rn.f16.f32 %rs166, %f22;}

	// end inline asm
	bra.uni 	$L__BB0_20;
$L__BB0_19:
	mul.wide.s32 	%rd19, %r238, 2;
	add.s64 	%rd20, %rd4, %rd19;
	ld.global.u16 	%rs166, [%rd20];
$L__BB0_20:
	ld.param.u32 	%r225, [_Z20gemm_block_tiling_v2ILi32ELi16ELi16EEviiifPK6__halfS2_fPf_param_2];
	ld.param.u32 	%r203, [_Z20gemm_block_tiling_v2ILi32ELi16ELi16EEviiifPK6__halfS2_fPf_param_0];
	setp.lt.s32 	%p20, %r230, %r225;
	mov.u32 	%r148, %ntid.x;
	mov.u32 	%r150, %tid.x;
	mad.lo.s32 	%r151, %r148, %r1, %r150;
	add.s32 	%r152, %r151, 768;
	shr.u32 	%r153, %r152, 5;
	mov.u32 	%r154, %ctaid.y;
	shl.b32 	%r155, %r154, 5;
	add.s32 	%r156, %r153, %r155;
	setp.lt.s32 	%p21, %r156, %r203;
	shl.b32 	%r158, %r151, 1;
	and.b32  	%r159, %r158, 62;
	mov.u32 	%r160, _ZZ20gemm_block_tiling_v2ILi32ELi16ELi16EEviiifPK6__halfS2_fPfE2Bs;
	add.s32 	%r161, %r160, %r159;
	add.s32 	%r162, %r158, 1024;
	and.b32  	%r163, %r162, -64;
	add.s32 	%r164, %r161, %r163;
	st.shared.u16 	[%r164], %rs166;
	and.pred  	%p22, %p20, %p21;
	@%p22 bra 	$L__BB0_22;
	mov.f32 	%f23, 0f00000000;
	// begin inline asm
	{  cvt.rn.f16.f32 %rs167, %f23;}

	// end inline asm
	bra.uni 	$L__BB0_23;
$L__BB0_22:
	mul.wide.u32 	%rd21, %r234, 2;
	add.s64 	%rd22, %rd1, %rd21;
	ld.global.u16 	%rs167, [%rd22];
$L__BB0_23:
	ld.param.u32 	%r226, [_Z20gemm_block_tiling_v2ILi32ELi16ELi16EEviiifPK6__halfS2_fPf_param_2];
	ld.param.u32 	%r212, [_Z20gemm_block_tiling_v2ILi32ELi16ELi16EEviiifPK6__halfS2_fPf_param_1];
	setp.lt.s32 	%p23, %r35, %r212;
	mov.u32 	%r166, %tid.y;
	mad.lo.s32 	%r168, %r148, %r166, %r150;
	shl.b32 	%r169, %r168, 1;
	and.b32  	%r170, %r169, 62;
	mov.u32 	%r171, _ZZ20gemm_block_tiling_v2ILi32ELi16ELi16EEviiifPK6__halfS2_fPfE2As;
	add.s32 	%r172, %r171, %r170;
	add.s32 	%r173, %r168, 768;
	shr.u32 	%r174, %r173, 5;
	mad.lo.s32 	%r175, %r174, 66, %r172;
	st.shared.u16 	[%r175], %rs167;
	setp.lt.s32 	%p24, %r239, %r226;
	and.pred  	%p25, %p23, %p24;
	@%p25 bra 	$L__BB0_25;
	mov.f32 	%f24, 0f00000000;
	// begin inline asm
	{  cvt.rn.f16.f32 %rs168, %f24;}

	// end inline asm
	bra.uni 	$L__BB0_26;
$L__BB0_25:
	mul.wide.s32 	%rd23, %r240, 2;
	add.s64 	%rd24, %rd4, %rd23;
	ld.global.u16 	%rs168, [%rd24];
$L__BB0_26:
	ld.param.u32 	%r227, [_Z20gemm_block_tiling_v2ILi32ELi16ELi16EEviiifPK6__halfS2_fPf_param_2];
	ld.param.u32 	%r213, [_Z20gemm_block_tiling_v2ILi32ELi16ELi16EEviiifPK6__halfS2_fPf_param_1];
	mov.u32 	%r178, %tid.x;
	mad.lo.s32 	%r179, %r148, %r166, %r178;
	shl.b32 	%r180, %r179, 1;
	and.b32  	%r181, %r180, 62;
	mov.u32 	%r182, _ZZ20gemm_block_tiling_v2ILi32ELi16ELi16EEviiifPK6__halfS2_fPfE2Bs;
	add.s32 	%r183, %r182, %r181;
	add.s32 	%r184, %r180, 1536;
	and.b32  	%r185, %r184, -64;
	add.s32 	%r186, %r183, %r185;
	st.shared.u16 	[%r186], %rs168;
	bar.sync 	0;
	mov.u32 	%r187, _ZZ20gemm_block_tiling_v2ILi32ELi16ELi16EEviiifPK6__halfS2_fPfE2As;
	mad.lo.s32 	%r188, %r166, 66, %r187;
	ld.shared.u16 	%rs33, [%r188];
	// begin inline asm
	{  cvt.f32.f16 %f25, %rs33;}

	// end inline asm
	shl.b32 	%r189, %r178, 1;
	add.s32 	%r190, %r182, %r189;
	ld.shared.u16 	%rs34, [%r190];
	// begin inline asm
	{  cvt.f32.f16 %f26, %rs34;}

	// end inline asm
	fma.rn.f32 	%f153, %f25, %f26, %f300;
	ld.shared.u16 	%rs35, [%r188+2];
	// begin inline asm
	{  cvt.f32.f16 %f27, %rs35;}

	// end inline asm
	ld.shared.u16 	%rs36, [%r190+64];
	// begin inline asm
	{  cvt.f32.f16 %f28, %rs36;}

	// end inline asm
	fma.rn.f32 	%f154, %f27, %f28, %f153;
	ld.shared.u16 	%rs37, [%r188+4];
	// begin inline asm
	{  cvt.f32.f16 %f29, %rs37;}

	// end inline asm
	ld.shared.u16 	%rs38, [%r190+128];
	// begin inline asm
	{  cvt.f32.f16 %f30, %rs38;}

	// end inline asm
	fma.rn.f32 	%f155, %f29, %f30, %f154;
	ld.shared.u16 	%rs39, [%r188+6];
	// begin inline asm
	{  cvt.f32.f16 %f31, %rs39;}

	// end inline asm
	ld.shared.u16 	%rs40, [%r190+192];
	// begin inline asm
	{  cvt.f32.f16 %f32, %rs40;}

	// end inline asm
	fma.rn.f32 	%f156, %f31, %f32, %f155;
	ld.shared.u16 	%rs41, [%r188+8];
	// begin inline asm
	{  cvt.f32.f16 %f33, %rs41;}

	// end inline asm
	ld.shared.u16 	%rs42, [%r190+256];
	// begin inline asm
	{  cvt.f32.f16 %f34, %rs42;}

	// end inline asm
	fma.rn.f32 	%f157, %f33, %f34, %f156;
	ld.shared.u16 	%rs43, [%r188+10];
	// begin inline asm
	{  cvt.f32.f16 %f35, %rs43;}

	// end inline asm
	ld.shared.u16 	%rs44, [%r190+320];
	// begin inline asm
	{  cvt.f32.f16 %f36, %rs44;}

	// end inline asm
	fma.rn.f32 	%f158, %f35, %f36, %f157;
	ld.shared.u16 	%rs45, [%r188+12];
	// begin inline asm
	{  cvt.f32.f16 %f37, %rs45;}

	// end inline asm
	ld.shared.u16 	%rs46, [%r190+384];
	// begin inline asm
	{  cvt.f32.f16 %f38, %rs46;}

	// end inline asm
	fma.rn.f32 	%f159, %f37, %f38, %f158;
	ld.shared.u16 	%rs47, [%r188+14];
	// begin inline asm
	{  cvt.f32.f16 %f39, %rs47;}

	// end inline asm
	ld.shared.u16 	%rs48, [%r190+448];
	// begin inline asm
	{  cvt.f32.f16 %f40, %rs48;}

	// end inline asm
	fma.rn.f32 	%f160, %f39, %f40, %f159;
	ld.shared.u16 	%rs49, [%r188+16];
	// begin inline asm
	{  cvt.f32.f16 %f41, %rs49;}

	// end inline asm
	ld.shared.u16 	%rs50, [%r190+512];
	// begin inline asm
	{  cvt.f32.f16 %f42, %rs50;}

	// end inline asm
	fma.rn.f32 	%f161, %f41, %f42, %f160;
	ld.shared.u16 	%rs51, [%r188+18];
	// begin inline asm
	{  cvt.f32.f16 %f43, %rs51;}

	// end inline asm
	ld.shared.u16 	%rs52, [%r190+576];
	// begin inline asm
	{  cvt.f32.f16 %f44, %rs52;}

	// end inline asm
	fma.rn.f32 	%f162, %f43, %f44, %f161;
	ld.shared.u16 	%rs53, [%r188+20];
	// begin inline asm
	{  cvt.f32.f16 %f45, %rs53;}

	// end inline asm
	ld.shared.u16 	%rs54, [%r190+640];
	// begin inline asm
	{  cvt.f32.f16 %f46, %rs54;}

	// end inline asm
	fma.rn.f32 	%f163, %f45, %f46, %f162;
	ld.shared.u16 	%rs55, [%r188+22];
	// begin inline asm
	{  cvt.f32.f16 %f47, %rs55;}

	// end inline asm
	ld.shared.u16 	%rs56, [%r190+704];
	// begin inline asm
	{  cvt.f32.f16 %f48, %rs56;}

	// end inline asm
	fma.rn.f32 	%f164, %f47, %f48, %f163;
	ld.shared.u16 	%rs57, [%r188+24];
	// begin inline asm
	{  cvt.f32.f16 %f49, %rs57;}

	// end inline asm
	ld.shared.u16 	%rs58, [%r190+768];
	// begin inline asm
	{  cvt.f32.f16 %f50, %rs58;}

	// end inline asm
	fma.rn.f32 	%f165, %f49, %f50, %f164;
	ld.shared.u16 	%rs59, [%r188+26];
	// begin inline asm
	{  cvt.f32.f16 %f51, %rs59;}

	// end inline asm
	ld.shared.u16 	%rs60, [%r190+832];
	// begin inline asm
	{  cvt.f32.f16 %f52, %rs60;}

	// end inline asm
	fma.rn.f32 	%f166, %f51, %f52, %f165;
	ld.shared.u16 	%rs61, [%r188+28];
	// begin inline asm
	{  cvt.f32.f16 %f53, %rs61;}

	// end inline asm
	ld.shared.u16 	%rs62, [%r190+896];
	// begin inline asm
	{  cvt.f32.f16 %f54, %rs62;}

	// end inline asm
	fma.rn.f32 	%f167, %f53, %f54, %f166;
	ld.shared.u16 	%rs63, [%r188+30];
	// begin inline asm
	{  cvt.f32.f16 %f55, %rs63;}

	// end inline asm
	ld.shared.u16 	%rs64, [%r190+960];
	// begin inline asm
	{  cvt.f32.f16 %f56, %rs64;}

	// end inline asm
	fma.rn.f32 	%f168, %f55, %f56, %f167;
	ld.shared.u16 	%rs65, [%r188+32];
	// begin inline asm
	{  cvt.f32.f16 %f57, %rs65;}

	// end inline asm
	ld.shared.u16 	%rs66, [%r190+1024];
	// begin inline asm
	{  cvt.f32.f16 %f58, %rs66;}

	// end inline asm
	fma.rn.f32 	%f169, %f57, %f58, %f168;
	ld.shared.u16 	%rs67, [%r188+34];
	// begin inline asm
	{  cvt.f32.f16 %f59, %rs67;}

	// end inline asm
	ld.shared.u16 	%rs68, [%r190+1088];
	// begin inline asm
	{  cvt.f32.f16 %f60, %rs68;}

	// end inline asm
	fma.rn.f32 	%f170, %f59, %f60, %f169;
	ld.shared.u16 	%rs69, [%r188+36];
	// begin inline asm
	{  cvt.f32.f16 %f61, %rs69;}

	// end inline asm
	ld.shared.u16 	%rs70, [%r190+1152];
	// begin inline asm
	{  cvt.f32.f16 %f62, %rs70;}

	// end inline asm
	fma.rn.f32 	%f171, %f61, %f62, %f170;
	ld.shared.u16 	%rs71, [%r188+38];
	// begin inline asm
	{  cvt.f32.f16 %f63, %rs71;}

	// end inline asm
	ld.shared.u16 	%rs72, [%r190+1216];
	// begin inline asm
	{  cvt.f32.f16 %f64, %rs72;}

	// end inline asm
	fma.rn.f32 	%f172, %f63, %f64, %f171;
	ld.shared.u16 	%rs73, [%r188+40];
	// begin inline asm
	{  cvt.f32.f16 %f65, %rs73;}

	// end inline asm
	ld.shared.u16 	%rs74, [%r190+1280];
	// begin inline asm
	{  cvt.f32.f16 %f66, %rs74;}

	// end inline asm
	fma.rn.f32 	%f173, %f65, %f66, %f172;
	ld.shared.u16 	%rs75, [%r188+42];
	// begin inline asm
	{  cvt.f32.f16 %f67, %rs75;}

	// end inline asm
	ld.shared.u16 	%rs76, [%r190+1344];
	// begin inline asm
	{  cvt.f32.f16 %f68, %rs76;}

	// end inline asm
	fma.rn.f32 	%f174, %f67, %f68, %f173;
	ld.shared.u16 	%rs77, [%r188+44];
	// begin inline asm
	{  cvt.f32.f16 %f69, %rs77;}

	// end inline asm
	ld.shared.u16 	%rs78, [%r190+1408];
	// begin inline asm
	{  cvt.f32.f16 %f70, %rs78;}

	// end inline asm
	fma.rn.f32 	%f175, %f69, %f70, %f174;
	ld.shared.u16 	%rs79, [%r188+46];
	// begin inline asm
	{  cvt.f32.f16 %f71, %rs79;}

	// end inline asm
	ld.shared.u16 	%rs80, [%r190+1472];
	// begin inline asm
	{  cvt.f32.f16 %f72, %rs80;}

	// end inline asm
	fma.rn.f32 	%f176, %f71, %f72, %f175;
	ld.shared.u16 	%rs81, [%r188+48];
	// begin inline asm
	{  cvt.f32.f16 %f73, %rs81;}

	// end inline asm
	ld.shared.u16 	%rs82, [%r190+1536];
	// begin inline asm
	{  cvt.f32.f16 %f74, %rs82;}

	// end inline asm
	fma.rn.f32 	%f177, %f73, %f74, %f176;
	ld.shared.u16 	%rs83, [%r188+50];
	// begin inline asm
	{  cvt.f32.f16 %f75, %rs83;}

	// end inline asm
	ld.shared.u16 	%rs84, [%r190+1600];
	// begin inline asm
	{  cvt.f32.f16 %f76, %rs84;}

	// end inline asm
	fma.rn.f32 	%f178, %f75, %f76, %f177;
	ld.shared.u16 	%rs85, [%r188+52];
	// begin inline asm
	{  cvt.f32.f16 %f77, %rs85;}

	// end inline asm
	ld.shared.u16 	%rs86, [%r190+1664];
	// begin inline asm
	{  cvt.f32.f16 %f78, %rs86;}

	// end inline asm
	fma.rn.f32 	%f179, %f77, %f78, %f178;
	ld.shared.u16 	%rs87, [%r188+54];
	// begin inline asm
	{  cvt.f32.f16 %f79, %rs87;}

	// end inline asm
	ld.shared.u16 	%rs88, [%r190+1728];
	// begin inline asm
	{  cvt.f32.f16 %f80, %rs88;}

	// end inline asm
	fma.rn.f32 	%f180, %f79, %f80, %f179;
	ld.shared.u16 	%rs89, [%r188+56];
	// begin inline asm
	{  cvt.f32.f16 %f81, %rs89;}

	// end inline asm
	ld.shared.u16 	%rs90, [%r190+1792];
	// begin inline asm
	{  cvt.f32.f16 %f82, %rs90;}

	// end inline asm
	fma.rn.f32 	%f181, %f81, %f82, %f180;
	ld.shared.u16 	%rs91, [%r188+58];
	// begin inline asm
	{  cvt.f32.f16 %f83, %rs91;}

	// end inline asm
	ld.shared.u16 	%rs92, [%r190+1856];
	// begin inline asm
	{  cvt.f32.f16 %f84, %rs92;}

	// end inline asm
	fma.rn.f32 	%f182, %f83, %f84, %f181;
	ld.shared.u16 	%rs93, [%r188+60];
	// begin inline asm
	{  cvt.f32.f16 %f85, %rs93;}

	// end inline asm
	ld.shared.u16 	%rs94, [%r190+1920];
	// begin inline asm
	{  cvt.f32.f16 %f86, %rs94;}

	// end inline asm
	fma.rn.f32 	%f183, %f85, %f86, %f182;
	ld.shared.u16 	%rs95, [%r188+62];
	// begin inline asm
	{  cvt.f32.f16 %f87, %rs95;}

	// end inline asm
	ld.shared.u16 	%rs96, [%r190+1984];
	// begin inline asm
	{  cvt.f32.f16 %f88, %rs96;}

	// end inline asm
	fma.rn.f32 	%f300, %f87, %f88, %f183;
	ld.shared.u16 	%rs97, [%r190+32];
	// begin inline asm
	{  cvt.f32.f16 %f89, %rs97;}

	// end inline asm
	fma.rn.f32 	%f184, %f25, %f89, %f299;
	ld.shared.u16 	%rs98, [%r190+96];
	// begin inline asm
	{  cvt.f32.f16 %f90, %rs98;}

	// end inline asm
	fma.rn.f32 	%f185, %f27, %f90, %f184;
	ld.shared.u16 	%rs99, [%r190+160];
	// begin inline asm
	{  cvt.f32.f16 %f91, %rs99;}

	// end inline asm
	fma.rn.f32 	%f186, %f29, %f91, %f185;
	ld.shared.u16 	%rs100, [%r190+224];
	// begin inline asm
	{  cvt.f32.f16 %f92, %rs100;}

	// end inline asm
	fma.rn.f32 	%f187, %f31, %f92, %f186;
	ld.shared.u16 	%rs101, [%r190+288];
	// begin inline asm
	{  cvt.f32.f16 %f93, %rs101;}

	// end inline asm
	fma.rn.f32 	%f188, %f33, %f93, %f187;
	ld.shared.u16 	%rs102, [%r190+352];
	// begin inline asm
	{  cvt.f32.f16 %f94, %rs102;}

	// end inline asm
	fma.rn.f32 	%f189, %f35, %f94, %f188;
	ld.shared.u16 	%rs103, [%r190+416];
	// begin inline asm
	{  cvt.f32.f16 %f95, %rs103;}

	// end inline asm
	fma.rn.f32 	%f190, %f37, %f95, %f189;
	ld.shared.u16 	%rs104, [%r190+480];
	// begin inline asm
	{  cvt.f32.f16 %f96, %rs104;}

	// end inline asm
	fma.rn.f32 	%f191, %f39, %f96, %f190;
	ld.shared.u16 	%rs105, [%r190+544];
	// begin inline asm
	{  cvt.f32.f16 %f97, %rs105;}

	// end inline asm
	fma.rn.f32 	%f192, %f41, %f97, %f191;
	ld.shared.u16 	%rs106, [%r190+608];
	// begin inline asm
	{  cvt.f32.f16 %f98, %rs106;}

	// end inline asm
	fma.rn.f32 	%f193, %f43, %f98, %f192;
	ld.shared.u16 	%rs107, [%r190+672];
	// begin inline asm
	{  cvt.f32.f16 %f99, %rs107;}

	// end inline asm
	fma.rn.f32 	%f194, %f45, %f99, %f193;
	ld.shared.u16 	%rs108, [%r190+736];
	// begin inline asm
	{  cvt.f32.f16 %f100, %rs108;}

	// end inline asm
	fma.rn.f32 	%f195, %f47, %f100, %f194;
	ld.shared.u16 	%rs109, [%r190+800];
	// begin inline asm
	{  cvt.f32.f16 %f101, %rs109;}

	// end inline asm
	fma.rn.f32 	%f196, %f49, %f101, %f195;
	ld.shared.u16 	%rs110, [%r190+864];
	// begin inline asm
	{  cvt.f32.f16 %f102, %rs110;}

	// end inline asm
	fma.rn.f32 	%f197, %f51, %f102, %f196;
	ld.shared.u16 	%rs111, [%r190+928];
	// begin inline asm
	{  cvt.f32.f16 %f103, %rs111;}

	// end inline asm
	fma.rn.f32 	%f198, %f53, %f103, %f197;
	ld.shared.u16 	%rs112, [%r190+992];
	// begin inline asm
	{  cvt.f32.f16 %f104, %rs112;}

	// end inline asm
	fma.rn.f32 	%f199, %f55, %f104, %f198;
	ld.shared.u16 	%rs113, [%r190+1056];
	// begin inline asm
	{  cvt.f32.f16 %f105, %rs113;}

	// end inline asm
	fma.rn.f32 	%f200, %f57, %f105, %f199;
	ld.shared.u16 	%rs114, [%r190+1120];
	// begin inline asm
	{  cvt.f32.f16 %f106, %rs114;}

	// end inline asm
	fma.rn.f32 	%f201, %f59, %f106, %f200;
	ld.shared.u16 	%rs115, [%r190+1184];
	// begin inline asm
	{  cvt.f32.f16 %f107, %rs115;}

	// end inline asm
	fma.rn.f32 	%f202, %f61, %f107, %f201;
	ld.shared.u16 	%rs116, [%r190+1248];
	// begin inline asm
	{  cvt.f32.f16 %f108, %rs116;}

	// end inline asm
	fma.rn.f32 	%f203, %f63, %f108, %f202;
	ld.shared.u16 	%rs117, [%r190+1312];
	// begin inline asm
	{  cvt.f32.f16 %f109, %rs117;}

	// end inline asm
	fma.rn.f32 	%f204, %f65, %f109, %f203;
	ld.shared.u16 	%rs118, [%r190+1376];
	// begin inline asm
	{  cvt.f32.f16 %f110, %rs118;}

	// end inline asm
	fma.rn.f32 	%f205, %f67, %f110, %f204;
	ld.shared.u16 	%rs119, [%r190+1440];
	// begin inline asm
	{  cvt.f32.f16 %f111, %rs119;}

	// end inline asm
	fma.rn.f32 	%f206, %f69, %f111, %f205;
	ld.shared.u16 	%rs120, [%r190+1504];
	// begin inline asm
	{  cvt.f32.f16 %f112, %rs120;}

	// end inline asm
	fma.rn.f32 	%f207, %f71, %f112, %f206;
	ld.shared.u16 	%rs121, [%r190+1568];
	// begin inline asm
	{  cvt.f32.f16 %f113, %rs121;}

	// end inline asm
	fma.rn.f32 	%f208, %f73, %f113, %f207;
	ld.shared.u16 	%rs122, [%r190+1632];
	// begin inline asm
	{  cvt.f32.f16 %f114, %rs122;}

	// end inline asm
	fma.rn.f32 	%f209, %f75, %f114, %f208;
	ld.shared.u16 	%rs123, [%r190+1696];
	// begin inline asm
	{  cvt.f32.f16 %f115, %rs123;}

	// end inline asm
	fma.rn.f32 	%f210, %f77, %f115, %f209;
	ld.shared.u16 	%rs124, [%r190+1760];
	// begin inline asm
	{  cvt.f32.f16 %f116, %rs124;}

	// end inline asm
	fma.rn.f32 	%f211, %f79, %f116, %f210;
	ld.shared.u16 	%rs125, [%r190+1824];
	// begin inline asm
	{  cvt.f32.f16 %f117, %rs125;}

	// end inline asm
	fma.rn.f32 	%f212, %f81, %f117, %f211;
	ld.shared.u16 	%rs126, [%r190+1888];
	// begin inline asm
	{  cvt.f32.f16 %f118, %rs126;}

	// end inline asm
	fma.rn.f32 	%f213, %f83, %f118, %f212;
	ld.shared.u16 	%rs127, [%r190+1952];
	// begin inline asm
	{  cvt.f32.f16 %f119, %rs127;}

	// end inline asm
	fma.rn.f32 	%f214, %f85, %f119, %f213;
	ld.shared.u16 	%rs128, [%r190+2016];
	// begin inline asm
	{  cvt.f32.f16 %f120, %rs128;}

	// end inline asm
	fma.rn.f32 	%f299, %f87, %f120, %f214;
	ld.shared.u16 	%rs129, [%r188+1056];
	// begin inline asm
	{  cvt.f32.f16 %f121, %rs129;}

	// end inline asm
	fma.rn.f32 	%f215, %f121, %f26, %f298;
	ld.shared.u16 	%rs130, [%r188+1058];
	// begin inline asm
	{  cvt.f32.f16 %f122, %rs130;}

	// end inline asm
	fma.rn.f32 	%f216, %f122, %f28, %f215;
	ld.shared.u16 	%rs131, [%r188+1060];
	// begin inline asm
	{  cvt.f32.f16 %f123, %rs131;}

	// end inline asm
	fma.rn.f32 	%f217, %f123, %f30, %f216;
	ld.shared.u16 	%rs132, [%r188+1062];
	// begin inline asm
	{  cvt.f32.f16 %f124, %rs132;}

	// end inline asm
	fma.rn.f32 	%f218, %f124, %f32, %f217;
	ld.shared.u16 	%rs133, [%r188+1064];
	// begin inline asm
	{  cvt.f32.f16 %f125, %rs133;}

	// end inline asm
	fma.rn.f32 	%f219, %f125, %f34, %f218;
	ld.shared.u16 	%rs134, [%r188+1066];
	// begin inline asm
	{  cvt.f32.f16 %f126, %rs134;}

	// end inline asm
	fma.rn.f32 	%f220, %f126, %f36, %f219;
	ld.shared.u16 	%rs135, [%r188+1068];
	// begin inline asm
	{  cvt.f32.f16 %f127, %rs135;}

	// end inline asm
	fma.rn.f32 	%f221, %f127, %f38, %f220;
	ld.shared.u16 	%rs136, [%r188+1070];
	// begin inline asm
	{  cvt.f32.f16 %f128, %rs136;}

	// end inline asm
	fma.rn.f32 	%f222, %f128, %f40, %f221;
	ld.shared.u16 	%rs137, [%r188+1072];
	// begin inline asm
	{  cvt.f32.f16 %f129, %rs137;}

	// end inline asm
	fma.rn.f32 	%f223, %f129, %f42, %f222;
	ld.shared.u16 	%rs138, [%r188+1074];
	// begin inline asm
	{  cvt.f32.f16 %f130, %rs138;}

	// end inline asm
	fma.rn.f32 	%f224, %f130, %f44, %f223;
	ld.shared.u16 	%rs139, [%r188+1076];
	// begin inline asm
	{  cvt.f32.f16 %f131, %rs139;}

	// end inline asm
	fma.rn.f32 	%f225, %f131, %f46, %f224;
	ld.shared.u16 	%rs140, [%r188+1078];
	// begin inline asm
	{  cvt.f32.f16 %f132, %rs140;}

	// end inline asm
	fma.rn.f32 	%f226, %f132, %f48, %f225;
	ld.shared.u16 	%rs141, [%r188+1080];
	// begin inline asm
	{  cvt.f32.f16 %f133, %rs141;}

	// end inline asm
	fma.rn.f32 	%f227, %f133, %f50, %f226;
	ld.shared.u16 	%rs142, [%r188+1082];
	// begin inline asm
	{  cvt.f32.f16 %f134, %rs142;}

	// end inline asm
	fma.rn.f32 	%f228, %f134, %f52, %f227;
	ld.shared.u16 	%rs143, [%r188+1084];
	// begin inline asm
	{  cvt.f32.f16 %f135, %rs143;}

	// end inline asm
	fma.rn.f32 	%f229, %f135, %f54, %f228;
	ld.shared.u16 	%rs144, [%r188+1086];
	// begin inline asm
	{  cvt.f32.f16 %f136, %rs144;}

	// end inline asm
	fma.rn.f32 	%f230, %f136, %f56, %f229;
	ld.shared.u16 	%rs145, [%r188+1088];
	// begin inline asm
	{  cvt.f32.f16 %f137, %rs145;}

	// end inline asm
	fma.rn.f32 	%f231, %f137, %f58, %f230;
	ld.shared.u16 	%rs146, [%r188+1090];
	// begin inline asm
	{  cvt.f32.f16 %f138, %rs146;}

	// end inline asm
	fma.rn.f32 	%f232, %f138, %f60, %f231;
	ld.shared.u16 	%rs147, [%r188+1092];
	// begin inline asm
	{  cvt.f32.f16 %f139, %rs147;}

	// end inline asm
	fma.rn.f32 	%f233, %f139, %f62, %f232;
	ld.shared.u16 	%rs148, [%r188+1094];
	// begin inline asm
	{  cvt.f32.f16 %f140, %rs148;}

	// end inline asm
	fma.rn.f32 	%f234, %f140, %f64, %f233;
	ld.shared.u16 	%rs149, [%r188+1096];
	// begin inline asm
	{  cvt.f32.f16 %f141, %rs149;}

	// end inline asm
	fma.rn.f32 	%f235, %f141, %f66, %f234;
	ld.shared.u16 	%rs150, [%r188+1098];
	// begin inline asm
	{  cvt.f32.f16 %f142, %rs150;}

	// end inline asm
	fma.rn.f32 	%f236, %f142, %f68, %f235;
	ld.shared.u16 	%rs151, [%r188+1100];
	// begin inline asm
	{  cvt.f32.f16 %f143, %rs151;}

	// end inline asm
	fma.rn.f32 	%f237, %f143, %f70, %f236;
	ld.shared.u16 	%rs152, [%r188+1102];
	// begin inline asm
	{  cvt.f32.f16 %f144, %rs152;}

	// end inline asm
	fma.rn.f32 	%f238, %f144, %f72, %f237;
	ld.shared.u16 	%rs153, [%r188+1104];
	// begin inline asm
	{  cvt.f32.f16 %f145, %rs153;}

	// end inline asm
	fma.rn.f32 	%f239, %f145, %f74, %f238;
	ld.shared.u16 	%rs154, [%r188+1106];
	// begin inline asm
	{  cvt.f32.f16 %f146, %rs154;}

	// end inline asm
	fma.rn.f32 	%f240, %f146, %f76, %f239;
	ld.shared.u16 	%rs155, [%r188+1108];
	// begin inline asm
	{  cvt.f32.f16 %f147, %rs155;}

	// end inline asm
	fma.rn.f32 	%f241, %f147, %f78, %f240;
	ld.shared.u16 	%rs156, [%r188+1110];
	// begin inline asm
	{  cvt.f32.f16 %f148, %rs156;}

	// end inline asm
	fma.rn.f32 	%f242, %f148, %f80, %f241;
	ld.shared.u16 	%rs157, [%r188+1112];
	// begin inline asm
	{  cvt.f32.f16 %f149, %rs157;}

	// end inline asm
	fma.rn.f32 	%f243, %f149, %f82, %f242;
	ld.shared.u16 	%rs158, [%r188+1114];
	// begin inline asm
	{  cvt.f32.f16 %f150, %rs158;}

	// end inline asm
	fma.rn.f32 	%f244, %f150, %f84, %f243;
	ld.shared.u16 	%rs159, [%r188+1116];
	// begin inline asm
	{  cvt.f32.f16 %f151, %rs159;}

	// end inline asm
	fma.rn.f32 	%f245, %f151, %f86, %f244;
	ld.shared.u16 	%rs160, [%r188+1118];
	// begin inline asm
	{  cvt.f32.f16 %f152, %rs160;}

	// end inline asm
	fma.rn.f32 	%f298, %f152, %f88, %f245;
	fma.rn.f32 	%f246, %f121, %f89, %f297;
	fma.rn.f32 	%f247, %f122, %f90, %f246;
	fma.rn.f32 	%f248, %f123, %f91, %f247;
	fma.rn.f32 	%f249, %f124, %f92, %f248;
	fma.rn.f32 	%f250, %f125, %f93, %f249;
	fma.rn.f32 	%f251, %f126, %f94, %f250;
	fma.rn.f32 	%f252, %f127, %f95, %f251;
	fma.rn.f32 	%f253, %f128, %f96, %f252;
	fma.rn.f32 	%f254, %f129, %f97, %f253;
	fma.rn.f32 	%f255, %f130, %f98, %f254;
	fma.rn.f32 	%f256, %f131, %f99, %f255;
	fma.rn.f32 	%f257, %f132, %f100, %f256;
	fma.rn.f32 	%f258, %f133, %f101, %f257;
	fma.rn.f32 	%f259, %f134, %f102, %f258;
	fma.rn.f32 	%f260, %f135, %f103, %f259;
	fma.rn.f32 	%f261, %f136, %f104, %f260;
	fma.rn.f32 	%f262, %f137, %f105, %f261;
	fma.rn.f32 	%f263, %f138, %f106, %f262;
	fma.rn.f32 	%f264, %f139, %f107, %f263;
	fma.rn.f32 	%f265, %f140, %f108, %f264;
	fma.rn.f32 	%f266, %f141, %f109, %f265;
	fma.rn.f32 	%f267, %f142, %f110, %f266;
	fma.rn.f32 	%f268, %f143, %f111, %f267;
	fma.rn.f32 	%f269, %f144, %f112, %f268;
	fma.rn.f32 	%f270, %f145, %f113, %f269;
	fma.rn.f32 	%f271, %f146, %f114, %f270;
	fma.rn.f32 	%f272, %f147, %f115, %f271;
	fma.rn.f32 	%f273, %f148, %f116, %f272;
	fma.rn.f32 	%f274, %f149, %f117, %f273;
	fma.rn.f32 	%f275, %f150, %f118, %f274;
	fma.rn.f32 	%f276, %f151, %f119, %f275;
	fma.rn.f32 	%f297, %f152, %f120, %f276;
	bar.sync 	0;
	add.s32 	%r241, %r241, 32;
	shl.b32 	%r191, %r213, 5;
	add.s32 	%r240, %r240, %r191;
	add.s32 	%r239, %r239, 32;
	add.s32 	%r238, %r238, %r191;
	add.s32 	%r237, %r237, 32;
	add.s32 	%r236, %r236, %r191;
	add.s32 	%r235, %r235, 32;
	add.s32 	%r234, %r234, 32;
	add.s32 	%r233, %r233, 32;
	add.s32 	%r232, %r232, 32;
	add.s32 	%r231, %r231, 32;
	add.s32 	%r230, %r230, 32;
	add.s32 	%r229, %r229, %r191;
	add.s32 	%r228, %r228, 32;
	setp.lt.s32 	%p26, %r241, %r227;
	@%p26 bra 	$L__BB0_2;
$L__BB0_27:
	ld.param.u64 	%rd29, [_Z20gemm_block_tiling_v2ILi32ELi16ELi16EEviiifPK6__halfS2_fPf_param_7];
	ld.param.u32 	%r214, [_Z20gemm_block_tiling_v2ILi32ELi16ELi16EEviiifPK6__halfS2_fPf_param_1];
	ld.param.u32 	%r204, [_Z20gemm_block_tiling_v2ILi32ELi16ELi16EEviiifPK6__halfS2_fPf_param_0];
	add.s32 	%r32, %r4, %r1;
	mov.u32 	%r196, %ctaid.x;
	shl.b32 	%r197, %r196, 5;
	add.s32 	%r33, %r197, %r2;
	setp.lt.s32 	%p27, %r32, %r204;
	setp.lt.s32 	%p28, %r33, %r214;
	and.pred  	%p29, %p27, %p28;
	mad.lo.s32 	%r34, %r32, %r214, %r33;
	cvta.to.global.u64 	%rd2, %rd29;
	mul.wide.s32 	%rd25, %r34, 4;
	add.s64 	%rd3, %rd2, %rd25;
	@%p29 bra 	$L__BB0_28;
	bra.uni 	$L__BB0_29;
$L__BB0_28:
	ld.param.f32 	%f293, [_Z20gemm_block_tiling_v2ILi32ELi16ELi16EEviiifPK6__halfS2_fPf_param_6];
	ld.param.f32 	%f289, [_Z20gemm_block_tiling_v2ILi32ELi16ELi16EEviiifPK6__halfS2_fPf_param_3];
	ld.global.f32 	%f277, [%rd3];
	mul.f32 	%f278, %f293, %f277;
	fma.rn.f32 	%f279, %f289, %f300, %f278;
	st.global.f32 	[%rd3], %f279;
$L__BB0_29:
	ld.param.u32 	%r215, [_Z20gemm_block_tiling_v2ILi32ELi16ELi16EEviiifPK6__halfS2_fPf_param_1];
	ld.param.u32 	%r205, [_Z20gemm_block_tiling_v2ILi32ELi16ELi16EEviiifPK6__halfS2_fPf_param_0];
	setp.ge.s32 	%p30, %r32, %r205;
	add.s32 	%r50, %r33, 16;
	setp.ge.s32 	%p31, %r50, %r215;
	or.pred  	%p32, %p30, %p31;
	@%p32 bra 	$L__BB0_31;
	ld.param.f32 	%f294, [_Z20gemm_block_tiling_v2ILi32ELi16ELi16EEviiifPK6__halfS2_fPf_param_6];
	ld.param.f32 	%f290, [_Z20gemm_block_tiling_v2ILi32ELi16ELi16EEviiifPK6__halfS2_fPf_param_3];
	ld.global.f32 	%f280, [%rd3+64];
	mul.f32 	%f281, %f294, %f280;
	fma.rn.f32 	%f282, %f290, %f299, %f281;
	st.global.f32 	[%rd3+64], %f282;
$L__BB0_31:
	ld.param.u32 	%r216, [_Z20gemm_block_tiling_v2ILi32ELi16ELi16EEviiifPK6__halfS2_fPf_param_1];
	ld.param.u32 	%r206, [_Z20gemm_block_tiling_v2ILi32ELi16ELi16EEviiifPK6__halfS2_fPf_param_0];
	setp.ge.s32 	%p33, %r33, %r216;
	add.s32 	%r51, %r32, 16;
	setp.ge.s32 	%p34, %r51, %r206;
	shl.b32 	%r198, %r216, 4;
	add.s32 	%r199, %r34, %r198;
	mul.wide.s32 	%rd26, %r199, 4;
	add.s64 	%rd5, %rd2, %rd26;
	or.pred  	%p35, %p34, %p33;
	@%p35 bra 	$L__BB0_33;
	ld.param.f32 	%f295, [_Z20gemm_block_tiling_v2ILi32ELi16ELi16EEviiifPK6__halfS2_fPf_param_6];
	ld.param.f32 	%f291, [_Z20gemm_block_tiling_v2ILi32ELi16ELi16EEviiifPK6__halfS2_fPf_param_3];
	ld.global.f32 	%f283, [%rd5];
	mul.f32 	%f284, %f295, %f283;
	fma.rn.f32 	%f285, %f291, %f298, %f284;
	st.global.f32 	[%rd5], %f285;
$L__BB0_33:
	ld.param.u32 	%r217, [_Z20gemm_block_tiling_v2ILi32ELi16ELi16EEviiifPK6__halfS2_fPf_param_1];
	ld.param.u32 	%r207, [_Z20gemm_block_tiling_v2ILi32ELi16ELi16EEviiifPK6__halfS2_fPf_param_0];
	setp.ge.s32 	%p36, %r51, %r207;
	setp.ge.s32 	%p37, %r50, %r217;
	or.pred  	%p38, %p36, %p37;
	@%p38 bra 	$L__BB0_35;
	ld.param.f32 	%f296, [_Z20gemm_block_tiling_v2ILi32ELi16ELi16EEviiifPK6__halfS2_fPf_param_6];
	ld.param.f32 	%f292, [_Z20gemm_block_tiling_v2ILi32ELi16ELi16EEviiifPK6__halfS2_fPf_param_3];
	ld.global.f32 	%f286, [%rd5+64];
	mul.f32 	%f287, %f296, %f286;
	fma.rn.f32 	%f288, %f292, %f297, %f287;
	st.global.f32 	[%rd5+64], %f288;
$L__BB0_35:
	ret;

}


// ===== COMPILED SASS (sm_100) =====

	.target	sm_100

	.elftype	@"ET_EXEC"


//--------------------- .note.nv.tkinfo           --------------------------
	.section	.note.nv.tkinfo,"",@"SHT_NOTE"
	.sectionflags	@"SHF_NOTE_NV_TKINFO"
	.tkinfo
        /*0018*/ 	.word	0x00000002
        /*0030*/ 	.string	""
        /*0030*/ 	.string	"ptxas"
        /*0030*/ 	.string	"Cuda compilation tools, release 13.0, V13.0.88"
        /*0030*/ 	.string	"Build cuda_13.0.r13.0/compiler.36424714_0"
        /*0030*/ 	.string	"-arch sm_100 -m 64 "



//--------------------- .note.nv.cuinfo           --------------------------
	.section	.note.nv.cuinfo,"",@"SHT_NOTE"
	.sectionflags	@"SHF_NOTE_NV_CUINFO"
        /*0018*/ 	.short	0x0002
        /*001a*/ 	.short	0x0064
        /*001c*/ 	.short	0x0082
	.zero		2


//--------------------- .nv.info                  --------------------------
	.section	.nv.info,"",@"SHT_CUDA_INFO"
	.align	4


	//----- nvinfo : EIATTR_REGCOUNT
	.align		4
        /*0000*/ 	.byte	0x04, 0x2f
        /*0002*/ 	.short	(.L_1 - .L_0)
	.align		4
.L_0:
        /*0004*/ 	.word	index@(_Z20gemm_block_tiling_v2ILi32ELi16ELi16EEviiifPK6__halfS2_fPf)
        /*0008*/ 	.word	0x00000028


	//----- nvinfo : EIATTR_FRAME_SIZE
	.align		4
.L_1:
        /*000c*/ 	.byte	0x04, 0x11
        /*000e*/ 	.short	(.L_3 - .L_2)
	.align		4
.L_2:
        /*0010*/ 	.word	index@(_Z20gemm_block_tiling_v2ILi32ELi16ELi16EEviiifPK6__halfS2_fPf)
        /*0014*/ 	.word	0x00000000


	//----- nvinfo : EIATTR_MIN_STACK_SIZE
	.align		4
.L_3:
        /*0018*/ 	.byte	0x04, 0x12
        /*001a*/ 	.short	(.L_5 - .L_4)
	.align		4
.L_4:
        /*001c*/ 	.word	index@(_Z20gemm_block_tiling_v2ILi32ELi16ELi16EEviiifPK6__halfS2_fPf)
        /*0020*/ 	.word	0x00000000
.L_5:


//--------------------- .nv.compat                --------------------------
	.section	.nv.compat,"",@"SHT_CUDA_COMPAT_INFO"
	.align	4
        /*0000*/ 	.byte	0x02, 0x09, 0x00, 0x00, 0x02, 0x02, 0x01, 0x00, 0x02, 0x05, 0x05, 0x00, 0x03, 0x07, 0x01, 0x01
        /*0010*/ 	.byte	0x02, 0x03, 0x00, 0x00, 0x02, 0x06, 0x01, 0x00, 0x04, 0x0b, 0x08, 0x00, 0x09, 0x00, 0x00, 0x00
        /*0020*/ 	.byte	0x00, 0x00, 0x00, 0x00


//--------------------- .nv.info._Z20gemm_block_tiling_v2ILi32ELi16ELi16EEviiifPK6__halfS2_fPf --------------------------
	.section	.nv.info._Z20gemm_block_tiling_v2ILi32ELi16ELi16EEviiifPK6__halfS2_fPf,"",@"SHT_CUDA_INFO"
	.sectionflags	@""
	.align	4


	//----- nvinfo : EIATTR_CUDA_API_VERSION
	.align		4
        /*0000*/ 	.byte	0x04, 0x37
        /*0002*/ 	.short	(.L_7 - .L_6)
.L_6:
        /*0004*/ 	.word	0x00000082


	//----- nvinfo : EIATTR_KPARAM_INFO
	.align		4
.L_7:
        /*0008*/ 	.byte	0x04, 0x17
        /*000a*/ 	.short	(.L_9 - .L_8)
.L_8:
        /*000c*/ 	.word	0x00000000
        /*0010*/ 	.short	0x0007
        /*0012*/ 	.short	0x0028
        /*0014*/ 	.byte	0x00, 0xf5, 0x21, 0x00


	//----- nvinfo : EIATTR_KPARAM_INFO
	.align		4
.L_9:
        /*0018*/ 	.byte	0x04, 0x17
        /*001a*/ 	.short	(.L_11 - .L_10)
.L_10:
        /*001c*/ 	.word	0x00000000
        /*0020*/ 	.short	0x0006
        /*0022*/ 	.short	0x0020
        /*0024*/ 	.byte	0x00, 0xf0, 0x11, 0x00


	//----- nvinfo : EIATTR_KPARAM_INFO
	.align		4
.L_11:
        /*0028*/ 	.byte	0x04, 0x17
        /*002a*/ 	.short	(.L_13 - .L_12)
.L_12:
        /*002c*/ 	.word	0x00000000
        /*0030*/ 	.short	0x0005
        /*0032*/ 	.short	0x0018
        /*0034*/ 	.byte	0x00, 0xf5, 0x21, 0x00


	//----- nvinfo : EIATTR_KPARAM_INFO
	.align		4
.L_13:
        /*0038*/ 	.byte	0x04, 0x17
        /*003a*/ 	.short	(.L_15 - .L_14)
.L_14:
        /*003c*/ 	.word	0x00000000
        /*0040*/ 	.short	0x0004
        /*0042*/ 	.short	0x0010
        /*0044*/ 	.byte	0x00, 0xf5, 0x21, 0x00


	//----- nvinfo : EIATTR_KPARAM_INFO
	.align		4
.L_15:
        /*0048*/ 	.byte	0x04, 0x17
        /*004a*/ 	.short	(.L_17 - .L_16)
.L_16:
        /*004c*/ 	.word	0x00000000
        /*0050*/ 	.short	0x0003
        /*0052*/ 	.short	0x000c
        /*0054*/ 	.byte	0x00, 0xf0, 0x11, 0x00


	//----- nvinfo : EIATTR_KPARAM_INFO
	.align		4
.L_17:
        /*0058*/ 	.byte	0x04, 0x17
        /*005a*/ 	.short	(.L_19 - .L_18)
.L_18:
        /*005c*/ 	.word	0x00000000
        /*0060*/ 	.short	0x0002
        /*0062*/ 	.short	0x0008
        /*0064*/ 	.byte	0x00, 0xf0, 0x11, 0x00


	//----- nvinfo : EIATTR_KPARAM_INFO
	.align		4
.L_19:
        /*0068*/ 	.byte	0x04, 0x17
        /*006a*/ 	.short	(.L_21 - .L_20)
.L_20:
        /*006c*/ 	.word	0x00000000
        /*0070*/ 	.short	0x0001
        /*0072*/ 	.short	0x0004
        /*0074*/ 	.byte	0x00, 0xf0, 0x11, 0x00


	//----- nvinfo : EIATTR_KPARAM_INFO
	.align		4
.L_21:
        /*0078*/ 	.byte	0x04, 0x17
        /*007a*/ 	.short	(.L_23 - .L_22)
.L_22:
        /*007c*/ 	.word	0x00000000
        /*0080*/ 	.short	0x0000
        /*0082*/ 	.short	0x0000
        /*0084*/ 	.byte	0x00, 0xf0, 0x11, 0x00


	//----- nvinfo : EIATTR_SPARSE_MMA_MASK
	.align		4
.L_23:
        /*0088*/ 	.byte	0x03, 0x50
        /*008a*/ 	.short	0x0000


	//----- nvinfo : EIATTR_MAXREG_COUNT
	.align		4
        /*008c*/ 	.byte	0x03, 0x1b
        /*008e*/ 	.short	0x00ff


	//----- nvinfo : EIATTR_NUM_BARRIERS
	.align		4
        /*0090*/ 	.byte	0x02, 0x4c
        /*0092*/ 	.byte	0x01
	.zero		1


	//----- nvinfo : EIATTR_MERCURY_ISA_VERSION
	.align		4
        /*0094*/ 	.byte	0x03, 0x5f
        /*0096*/ 	.short	0x0101


	//----- nvinfo : EIATTR_VRC_CTA_INIT_COUNT
	.align		4
        /*0098*/ 	.byte	0x02, 0x4a
	.zero		1
	.zero		1


	//----- nvinfo : EIATTR_EXIT_INSTR_OFFSETS
	.align		4
        /*009c*/ 	.byte	0x04, 0x1c
        /*009e*/ 	.short	(.L_25 - .L_24)


	//   ....[0]....
.L_24:
        /*00a0*/ 	.word	0x000026d0


	//   ....[1]....
        /*00a4*/ 	.word	0x00002740


	//----- nvinfo : EIATTR_CRS_STACK_SIZE
	.align		4
.L_25:
        /*00a8*/ 	.byte	0x04, 0x1e
        /*00aa*/ 	.short	(.L_27 - .L_26)
.L_26:
        /*00ac*/ 	.word	0x00000000


	//----- nvinfo : EIATTR_CBANK_PARAM_SIZE
	.align		4
.L_27:
        /*00b0*/ 	.byte	0x03, 0x19
        /*00b2*/ 	.short	0x0030


	//----- nvinfo : EIATTR_PARAM_CBANK
	.align		4
        /*00b4*/ 	.byte	0x04, 0x0a
        /*00b6*/ 	.short	(.L_29 - .L_28)
	.align		4
.L_28:
        /*00b8*/ 	.word	index@(.nv.constant0._Z20gemm_block_tiling_v2ILi32ELi16ELi16EEviiifPK6__halfS2_fPf)
        /*00bc*/ 	.short	0x0380
        /*00be*/ 	.short	0x0030


	//----- nvinfo : EIATTR_SW_WAR
	.align		4
.L_29:
        /*00c0*/ 	.byte	0x04, 0x36
        /*00c2*/ 	.short	(.L_31 - .L_30)
.L_30:
        /*00c4*/ 	.word	0x00000008
.L_31:


//--------------------- .nv.callgraph             --------------------------
	.section	.nv.callgraph,"",@"SHT_CUDA_CALLGRAPH"
	.align	4
	.sectionentsize	8
	.align		4
        /*0000*/ 	.word	0x00000000
	.align		4
        /*0004*/ 	.word	0xffffffff
	.align		4
        /*0008*/ 	.word	0x00000000
	.align		4
        /*000c*/ 	.word	0xfffffffe
	.align		4
        /*0010*/ 	.word	0x00000000
	.align		4
        /*0014*/ 	.word	0xfffffffd
	.align		4
        /*0018*/ 	.word	0x00000000
	.align		4
        /*001c*/ 	.word	0xfffffffc


//--------------------- .text._Z20gemm_block_tiling_v2ILi32ELi16ELi16EEviiifPK6__halfS2_fPf --------------------------
	.section	.text._Z20gemm_block_tiling_v2ILi32ELi16ELi16EEviiifPK6__halfS2_fPf,"ax",@progbits
	.align	128
        .global         _Z20gemm_block_tiling_v2ILi32ELi16ELi16EEviiifPK6__halfS2_fPf
        .type           _Z20gemm_block_tiling_v2ILi32ELi16ELi16EEviiifPK6__halfS2_fPf,@function
        .size           _Z20gemm_block_tiling_v2ILi32ELi16ELi16EEviiifPK6__halfS2_fPf,(.L_x_5 - _Z20gemm_block_tiling_v2ILi32ELi16ELi16EEviiifPK6__halfS2_fPf)
        .other          _Z20gemm_block_tiling_v2ILi32ELi16ELi16EEviiifPK6__halfS2_fPf,@"STO_CUDA_ENTRY STV_DEFAULT"
_Z20gemm_block_tiling_v2ILi32ELi16ELi16EEviiifPK6__halfS2_fPf:
.text._Z20gemm_block_tiling_v2ILi32ELi16ELi16EEviiifPK6__halfS2_fPf:
[----:B------:R-:W-:Y:S01]  /*0000*/  LDC R1, c[0x0][0x37c] ;  /* 0x0000df00ff017b82 */ /* 0x000fe20000000800 */
[----:B------:R-:W0:Y:S07]  /*0010*/  LDCU UR9, c[0x0][0x388] ;  /* 0x00007100ff0977ac */ /* 0x000e2e0008000800 */
[----:B------:R-:W1:Y:S01]  /*0020*/  S2UR UR4, SR_CTAID.X ;  /* 0x00000000000479c3 */ /* 0x000e620000002500 */
[----:B------:R-:W2:Y:S01]  /*0030*/  S2R R37, SR_TID.Y ;  /* 0x0000000000257919 */ /* 0x000ea20000002200 */
[----:B------:R-:W-:Y:S01]  /*0040*/  HFMA2 R27, -RZ, RZ, 0, 0 ;  /* 0x00000000ff1b7431 */ /* 0x000fe200000001ff */
[----:B------:R-:W-:Y:S01]  /*0050*/  MOV R14, RZ ;  /* 0x000000ff000e7202 */ /* 0x000fe20000000f00 */
[----:B------:R-:W-:Y:S01]  /*0060*/  HFMA2 R24, -RZ, RZ, 0, 0 ;  /* 0x00000000ff187431 */ /* 0x000fe200000001ff */
[----:B------:R-:W3:Y:S01]  /*0070*/  S2R R2, SR_TID.X ;  /* 0x0000000000027919 */ /* 0x000ee20000002100 */
[----:B------:R-:W-:Y:S01]  /*0080*/  MOV R20, RZ ;  /* 0x000000ff00147202 */ /* 0x000fe20000000f00 */
[----:B------:R-:W4:Y:S01]  /*0090*/  LDCU.64 UR6, c[0x0][0x358] ;  /* 0x00006b00ff0677ac */ /* 0x000f220008000a00 */
[----:B------:R-:W5:Y:S01]  /*00a0*/  S2UR UR5, SR_CTAID.Y ;  /* 0x00000000000579c3 */ /* 0x000f620000002600 */
[----:B0-----:R-:W-:Y:S01]  /*00b0*/  UISETP.GE.AND UP0, UPT, UR9, 0x1, UPT ;  /* 0x000000010900788c */ /* 0x001fe2000bf06270 */
[----:B-1----:R-:W-:-:S02]  /*00c0*/  MOV R9, UR4 ;  /* 0x0000000400097c02 */ /* 0x002fc40008000f00 */
[----:B-----5:R-:W-:-:S06]  /*00d0*/  MOV R6, UR5 ;  /* 0x0000000500067c02 */ /* 0x020fcc0008000f00 */
[----:B--2-4-:R-:W-:Y:S05]  /*00e0*/  BRA.U !UP0, `(.L_x_0) ;  /* 0x0000002108e07547 */ /* 0x014fea000b800000 */
[----:B------:R-:W3:Y:S01]  /*00f0*/  LDCU UR8, c[0x0][0x360] ;  /* 0x00006c00ff0877ac */ /* 0x000ee20008000800 */
[----:B------:R-:W0:Y:S01]  /*0100*/  S2UR UR5, SR_CgaCtaId ;  /* 0x00000000000579c3 */ /* 0x000e220000008800 */
[----:B------:R-:W-:Y:S01]  /*0110*/  SHF.L.U32 R0, R9, 0x5, RZ ;  /* 0x0000000509007819 */ /* 0x000fe200000006ff */
[----:B------:R-:W1:Y:S01]  /*0120*/  LDCU UR10, c[0x0][0x384] ;  /* 0x00007080ff0a77ac */ /* 0x000e620008000800 */
[----:B------:R-:W-:Y:S02]  /*0130*/  SHF.L.U32 R8, R6, 0x5, RZ ;  /* 0x0000000506087819 */ /* 0x000fe400000006ff */
[----:B------:R-:W-:Y:S01]  /*0140*/  MOV R27, RZ ;  /* 0x000000ff001b7202 */ /* 0x000fe20000000f00 */
[----:B------:R-:W-:Y:S01]  /*0150*/  UMOV UR4, 0x400 ;  /* 0x0000040000047882 */ /* 0x000fe20000000000 */
[----:B------:R-:W2:Y:S01]  /*0160*/  LDCU UR12, c[0x0][0x388] ;  /* 0x00007100ff0c77ac */ /* 0x000ea20008000800 */
[----:B------:R-:W-:Y:S01]  /*0170*/  UIADD3 UR4, UPT, UPT, UR4, 0x840, URZ ;  /* 0x0000084004047890 */ /* 0x000fe2000fffe0ff */
[----:B------:R-:W4:Y:S01]  /*0180*/  LDCU UR11, c[0x0][0x380] ;  /* 0x00007000ff0b77ac */ /* 0x000f220008000800 */
[----:B---3--:R-:W-:-:S05]  /*0190*/  IMAD R23, R37, UR8, R2 ;  /* 0x0000000825177c24 */ /* 0x008fca000f8e0202 */
[C---:B------:R-:W-:Y:S02]  /*01a0*/  IADD3 R17, PT, PT, R23.reuse, 0x100, RZ ;  /* 0x0000010017117810 */ /* 0x040fe40007ffe0ff */
[C---:B------:R-:W-:Y:S01]  /*01b0*/  IADD3 R15, PT, PT, R23.reuse, 0x200, RZ ;  /* 0x00000200170f7810 */ /* 0x040fe20007ffe0ff */
[----:B0-----:R-:W-:Y:S01]  /*01c0*/  ULEA UR4, UR5, UR4, 0x18 ;  /* 0x0000000405047291 */ /* 0x001fe2000f8ec0ff */
[----:B------:R-:W-:Y:S02]  /*01d0*/  IADD3 R3, PT, PT, R23, 0x300, RZ ;  /* 0x0000030017037810 */ /* 0x000fe40007ffe0ff */
[----:B------:R-:W-:Y:S02]  /*01e0*/  SHF.R.U32.HI R13, RZ, 0x5, R23 ;  /* 0x00000005ff0d7819 */ /* 0x000fe40000011617 */
[----:B------:R-:W-:Y:S02]  /*01f0*/  SHF.R.U32.HI R17, RZ, 0x5, R17 ;  /* 0x00000005ff117819 */ /* 0x000fe40000011611 */
[----:B------:R-:W-:Y:S01]  /*0200*/  SHF.R.U32.HI R3, RZ, 0x5, R3 ;  /* 0x00000005ff037819 */ /* 0x000fe20000011603 */
[--C-:B-1----:R-:W-:Y:S01]  /*0210*/  IMAD R4, R13, UR10, R0.reuse ;  /* 0x0000000a0d047c24 */ /* 0x102fe2000f8e0200 */
[----:B------:R-:W-:Y:S01]  /*0220*/  SHF.R.U32.HI R15, RZ, 0x5, R15 ;  /* 0x00000005ff0f7819 */ /* 0x000fe2000001160f */
[--C-:B------:R-:W-:Y:S01]  /*0230*/  IMAD R26, R17, UR10, R0.reuse ;  /* 0x0000000a111a7c24 */ /* 0x100fe2000f8e0200 */
[----:B------:R-:W-:Y:S01]  /*0240*/  LOP3.LUT R23, R23, 0x1f, RZ, 0xc0, !PT ;  /* 0x0000001f17177812 */ /* 0x000fe200078ec0ff */
[--C-:B------:R-:W-:Y:S01]  /*0250*/  IMAD R18, R3, UR10, R0.reuse ;  /* 0x0000000a03127c24 */ /* 0x100fe2000f8e0200 */
[C---:B------:R-:W-:Y:S01]  /*0260*/  LEA R10, R6.reuse, R13, 0x5 ;  /* 0x0000000d060a7211 */ /* 0x040fe200078e28ff */
[----:B------:R-:W-:Y:S01]  /*0270*/  IMAD R22, R15, UR10, R0 ;  /* 0x0000000a0f167c24 */ /* 0x000fe2000f8e0200 */
[----:B------:R-:W-:-:S02]  /*0280*/  LEA R16, R6, R3, 0x5 ;  /* 0x0000000306107211 */ /* 0x000fc400078e28ff */
[----:B------:R-:W-:Y:S01]  /*0290*/  LEA R0, R6, R15, 0x5 ;  /* 0x0000000f06007211 */ /* 0x000fe200078e28ff */
[--C-:B------:R-:W-:Y:S01]  /*02a0*/  IMAD R10, R10, UR9, R23.reuse ;  /* 0x000000090a0a7c24 */ /* 0x100fe2000f8e0217 */
[----:B------:R-:W-:Y:S01]  /*02b0*/  LEA R6, R6, R17, 0x5 ;  /* 0x0000001106067211 */ /* 0x000fe200078e28ff */
[--C-:B------:R-:W-:Y:S01]  /*02c0*/  IMAD R25, R16, UR9, R23.reuse ;  /* 0x0000000910197c24 */ /* 0x100fe2000f8e0217 */
[C---:B------:R-:W-:Y:S01]  /*02d0*/  IADD3 R4, PT, PT, R23.reuse, R4, RZ ;  /* 0x0000000417047210 */ /* 0x040fe20007ffe0ff */
[--C-:B------:R-:W-:Y:S01]  /*02e0*/  IMAD R11, R0, UR9, R23.reuse ;  /* 0x00000009000b7c24 */ /* 0x100fe2000f8e0217 */
[C---:B------:R-:W-:Y:S01]  /*02f0*/  IADD3 R21, PT, PT, R23.reuse, R18, RZ ;  /* 0x0000001217157210 */ /* 0x040fe20007ffe0ff */
[----:B------:R-:W-:Y:S01]  /*0300*/  IMAD R16, R6, UR9, R23 ;  /* 0x0000000906107c24 */ /* 0x000fe2000f8e0217 */
[C---:B------:R-:W-:Y:S02]  /*0310*/  IADD3 R22, PT, PT, R23.reuse, R22, RZ ;  /* 0x0000001617167210 */ /* 0x040fe40007ffe0ff */
[----:B------:R-:W-:-:S02]  /*0320*/  IADD3 R26, PT, PT, R23, R26, RZ ;  /* 0x0000001a171a7210 */ /* 0x000fc40007ffe0ff */
[----:B------:R-:W-:Y:S01]  /*0330*/  LEA R12, R2, UR4, 0x1 ;  /* 0x00000004020c7c11 */ /* 0x000fe2000f8e08ff */
[----:B--2-4-:R-:W-:-:S06]  /*0340*/  UMOV UR4, URZ ;  /* 0x000000ff00047c82 */ /* 0x014fcc0008000000 */
.L_x_1:
[----:B------:R-:W0:Y:S02]  /*0350*/  LDCU UR5, c[0x0][0x360] ;  /* 0x00006c00ff0577ac */ /* 0x000e240008000800 */
[----:B0-----:R-:W-:-:S05]  /*0360*/  IMAD R5, R37, UR5, R2 ;  /* 0x0000000525057c24 */ /* 0x001fca000f8e0202 */
[----:B------:R-:W-:-:S04]  /*0370*/  LEA.HI R5, R5, R8, RZ, 0x1b ;  /* 0x0000000805057211 */ /* 0x000fc800078fd8ff */
[----:B------:R-:W-:-:S04]  /*0380*/  ISETP.GE.AND P0, PT, R5, UR11, PT ;  /* 0x0000000b05007c0c */ /* 0x000fc8000bf06270 */
[----:B------:R-:W-:Y:S01]  /*0390*/  ISETP.LT.AND P0, PT, R23, UR12, !P0 ;  /* 0x0000000c17007c0c */ /* 0x000fe2000c701270 */
[----:B------:R-:W0:-:S12]  /*03a0*/  S2R R2, SR_TID.X ;  /* 0x0000000000027919 */ /* 0x000e180000002100 */
[----:B------:R-:W1:Y:S01]  /*03b0*/  @P0 LDC.64 R6, c[0x0][0x390] ;  /* 0x0000e400ff060b82 */ /* 0x000e620000000a00 */
[----:B------:R-:W2:Y:S01]  /*03c0*/  S2R R9, SR_CTAID.X ;  /* 0x0000000000097919 */ /* 0x000ea20000002500 */
[----:B------:R-:W0:Y:S01]  /*03d0*/  LDCU UR5, c[0x0][0x360] ;  /* 0x00006c00ff0577ac */ /* 0x000e220008000800 */
[----:B------:R-:W-:Y:S01]  /*03e0*/  @!P0 PRMT R35, RZ, 0x7610, R35 ;  /* 0x00007610ff238816 */ /* 0x000fe20000000023 */
[----:B------:R-:W3:Y:S01]  /*03f0*/  S2R R34, SR_CgaCtaId ;  /* 0x0000000000227919 */ /* 0x000ee20000008800 */
[----:B-1----:R-:W-:-:S03]  /*0400*/  @P0 IMAD.WIDE.U32 R18, R10, 0x2, R6 ;  /* 0x000000020a120825 */ /* 0x002fc600078e0006 */
[----:B------:R-:W1:Y:S01]  /*0410*/  LDC R7, c[0x0][0x384] ;  /* 0x0000e100ff077b82 */ /* 0x000e620000000800 */
[----:B------:R-:W4:Y:S01]  /*0420*/  S2R R6, SR_CTAID.Y ;  /* 0x0000000000067919 */ /* 0x000f220000002600 */
[----:B0-----:R-:W-:Y:S01]  /*0430*/  IMAD R8, R37, UR5, R2 ;  /* 0x0000000525087c24 */ /* 0x001fe2000f8e0202 */
[----:B------:R0:W5:Y:S01]  /*0440*/  @P0 LDG.E.U16 R35, desc[UR6][R18.64] ;  /* 0x0000000612230981 */ /* 0x000162000c1e1500 */
[----:B------:R-:W-:Y:S01]  /*0450*/  ISETP.GE.AND P0, PT, R13, UR12, PT ;  /* 0x0000000c0d007c0c */ /* 0x000fe2000bf06270 */
[----:B------:R-:W1:Y:S02]  /*0460*/  LDCU UR5, c[0x0][0x360] ;  /* 0x00006c00ff0577ac */ /* 0x000e640008000800 */
[----:B------:R-:W-:Y:S02]  /*0470*/  LOP3.LUT R0, R8, 0x1f, RZ, 0xc0, !PT ;  /* 0x0000001f08007812 */ /* 0x000fe400078ec0ff */
[----:B------:R-:W-:Y:S02]  /*0480*/  MOV R5, 0x400 ;  /* 0x0000040000057802 */ /* 0x000fe40000000f00 */
[----:B--2---:R-:W-:-:S02]  /*0490*/  LEA R0, R9, R0, 0x5 ;  /* 0x0000000009007211 */ /* 0x004fc400078e28ff */
[----:B---3--:R-:W-:Y:S02]  /*04a0*/  LEA R28, R34, R5, 0x18 ;  /* 0x00000005221c7211 */ /* 0x008fe400078ec0ff */
[----:B0-----:R-:W-:Y:S02]  /*04b0*/  SHF.L.U32 R18, R8, 0x1, RZ ;  /* 0x0000000108127819 */ /* 0x001fe400000006ff */
[----:B------:R-:W-:Y:S02]  /*04c0*/  SHF.R.U32.HI R36, RZ, 0x5, R8 ;  /* 0x00000005ff247819 */ /* 0x000fe40000011608 */
[----:B------:R-:W-:Y:S02]  /*04d0*/  LOP3.LUT R19, R18, 0x3e, RZ, 0xc0, !PT ;  /* 0x0000003e12137812 */ /* 0x000fe400078ec0ff */
[----:B-1----:R-:W-:Y:S01]  /*04e0*/  ISETP.GE.OR P0, PT, R0, R7, P0 ;  /* 0x000000070000720c */ /* 0x002fe20000706670 */
[----:B------:R-:W-:Y:S01]  /*04f0*/  IMAD R29, R37, UR5, R2 ;  /* 0x00000005251d7c24 */ /* 0x000fe2000f8e0202 */
[----:B------:R-:W-:-:S04]  /*0500*/  IADD3 R19, PT, PT, R19, R28, RZ ;  /* 0x0000001c13137210 */ /* 0x000fc80007ffe0ff */
[----:B------:R-:W-:Y:S01]  /*0510*/  IADD3 R31, PT, PT, R29, 0x100, RZ ;  /* 0x000001001d1f7810 */ /* 0x000fe20007ffe0ff */
[----:B------:R-:W-:Y:S01]  /*0520*/  IMAD R36, R36, 0x42, R19 ;  /* 0x0000004224247824 */ /* 0x000fe200078e0213 */
[----:B----4-:R-:W-:-:S05]  /*0530*/  SHF.L.U32 R8, R6, 0x5, RZ ;  /* 0x0000000506087819 */ /* 0x010fca00000006ff */
[----:B------:R-:W0:Y:S01]  /*0540*/  @!P0 LDC.64 R18, c[0x0][0x398] ;  /* 0x0000e600ff128b82 */ /* 0x000e220000000a00 */
[----:B------:R-:W-:-:S04]  /*0550*/  LEA.HI R31, R31, R8, RZ, 0x1b ;  /* 0x000000081f1f7211 */ /* 0x000fc800078fd8ff */
[----:B------:R-:W-:-:S04]  /*0560*/  ISETP.GE.AND P1, PT, R31, UR11, PT ;  /* 0x0000000b1f007c0c */ /* 0x000fc8000bf26270 */
[----:B------:R-:W-:Y:S02]  /*0570*/  ISETP.LT.AND P1, PT, R23, UR12, !P1 ;  /* 0x0000000c17007c0c */ /* 0x000fe4000cf21270 */
[----:B------:R-:W-:-:S04]  /*0580*/  ISETP.GE.AND P2, PT, R17, UR12, PT ;  /* 0x0000000c11007c0c */ /* 0x000fc8000bf46270 */
[----:B------:R-:W-:-:S07]  /*0590*/  ISETP.LT.AND P2, PT, R0, R7, !P2 ;  /* 0x000000070000720c */ /* 0x000fce0005741270 */
[----:B------:R-:W1:Y:S01]  /*05a0*/  @P1 LDC.64 R30, c[0x0][0x390] ;  /* 0x0000e400ff1e1b82 */ /* 0x000e620000000a00 */
[----:B0-----:R-:W-:-:S05]  /*05b0*/  @!P0 IMAD.WIDE R18, R4, 0x2, R18 ;  /* 0x0000000204128825 */ /* 0x001fca00078e0212 */
[----:B------:R0:W2:Y:S01]  /*05c0*/  @!P0 LDG.E.U16 R32, desc[UR6][R18.64] ;  /* 0x0000000612208981 */ /* 0x0000a2000c1e1500 */
[----:B------:R-:W-:Y:S01]  /*05d0*/  @!P1 PRMT R33, RZ, 0x7610, R33 ;  /* 0x00007610ff219816 */ /* 0x000fe20000000021 */
[----:B0-----:R-:W0:Y:S01]  /*05e0*/  @P2 LDC.64 R18, c[0x0][0x398] ;  /* 0x0000e600ff122b82 */ /* 0x001e220000000a00 */
[----:B-1----:R-:W-:-:S05]  /*05f0*/  @P1 IMAD.WIDE.U32 R30, R16, 0x2, R30 ;  /* 0x00000002101e1825 */ /* 0x002fca00078e001e */
[----:B------:R1:W3:Y:S02]  /*0600*/  @P1 LDG.E.U16 R33, desc[UR6][R30.64] ;  /* 0x000000061e211981 */ /* 0x0002e4000c1e1500 */
[----:B-1----:R-:W-:Y:S01]  /*0610*/  @!P2 PRMT R30, RZ, 0x7610, R30 ;  /* 0x00007610ff1ea816 */ /* 0x002fe2000000001e */
[----:B0-----:R-:W-:-:S05]  /*0620*/  @P2 IMAD.WIDE R18, R26, 0x2, R18 ;  /* 0x000000021a122825 */ /* 0x001fca00078e0212 */
[----:B------:R0:W4:Y:S01]  /*0630*/  @P2 LDG.E.U16 R30, desc[UR6][R18.64] ;  /* 0x00000006121e2981 */ /* 0x000122000c1e1500 */
[----:B------:R-:W0:Y:S01]  /*0640*/  LDCU UR5, c[0x0][0x360] ;  /* 0x00006c00ff0577ac */ /* 0x000e220008000800 */
[----:B------:R-:W1:Y:S01]  /*0650*/  LDCU UR8, c[0x0][0x360] ;  /* 0x00006c00ff0877ac */ /* 0x000e620008000800 */
[----:B------:R-:W-:-:S04]  /*0660*/  IADD3 R5, PT, PT, R5, 0x840, RZ ;  /* 0x0000084005057810 */ /* 0x000fc80007ffe0ff */
[----:B------:R-:W-:Y:S01]  /*0670*/  LEA R5, R34, R5, 0x18 ;  /* 0x0000000522057211 */ /* 0x000fe200078ec0ff */
[----:B-1----:R-:W-:-:S05]  /*0680*/  IMAD R34, R37, UR8, R2 ;  /* 0x0000000825227c24 */ /* 0x002fca000f8e0202 */
[----:B------:R-:W-:Y:S01]  /*0690*/  IADD3 R31, PT, PT, R34, 0x200, RZ ;  /* 0x00000200221f7810 */ /* 0x000fe20007ffe0ff */
[----:B0-----:R-:W-:-:S03]  /*06a0*/  IMAD R18, R37, UR5, R2 ;  /* 0x0000000525127c24 */ /* 0x001fc6000f8e0202 */
[----:B------:R-:W-:-:S04]  /*06b0*/  LEA.HI R31, R31, R8, RZ, 0x1b ;  /* 0x000000081f1f7211 */ /* 0x000fc800078fd8ff */
[----:B------:R-:W-:Y:S02]  /*06c0*/  ISETP.GE.AND P1, PT, R31, UR11, PT ;  /* 0x0000000b1f007c0c */ /* 0x000fe4000bf26270 */
[C---:B------:R-:W-:Y:S02]  /*06d0*/  SHF.L.U32 R19, R18.reuse, 0x1, RZ ;  /* 0x0000000112137819 */ /* 0x040fe400000006ff */
[----:B------:R-:W-:Y:S02]  /*06e0*/  SHF.L.U32 R29, R29, 0x1, RZ ;  /* 0x000000011d1d7819 */ /* 0x000fe400000006ff */
[----:B------:R-:W-:Y:S02]  /*06f0*/  IADD3 R18, PT, PT, R18, 0x100, RZ ;  /* 0x0000010012127810 */ /* 0x000fe40007ffe0ff */
[----:B------:R-:W-:Y:S02]  /*0700*/  LOP3.LUT R19, R19, 0x3e, RZ, 0xc0, !PT ;  /* 0x0000003e13137812 */ /* 0x000fe400078ec0ff */
[----:B------:R-:W-:-:S02]  /*0710*/  SHF.R.U32.HI R18, RZ, 0x5, R18 ;  /* 0x00000005ff127819 */ /* 0x000fc40000011612 */
[----:B------:R-:W-:Y:S01]  /*0720*/  IADD3 R19, PT, PT, R19, R28, RZ ;  /* 0x0000001c13137210 */ /* 0x000fe20007ffe0ff */
[----:B------:R-:W0:Y:S01]  /*0730*/  LDCU UR5, c[0x0][0x360] ;  /* 0x00006c00ff0577ac */ /* 0x000e220008000800 */
[----:B------:R-:W1:Y:S01]  /*0740*/  LDCU UR8, c[0x0][0x360] ;  /* 0x00006c00ff0877ac */ /* 0x000e620008000800 */
[----:B------:R-:W-:Y:S01]  /*0750*/  SHF.L.U32 R34, R34, 0x1, RZ ;  /* 0x0000000122227819 */ /* 0x000fe200000006ff */
[----:B-----5:R5:W-:Y:S02]  /*0760*/  STS.U16 [R36], R35 ;  /* 0x0000002324007388 */ /* 0x020be40000000400 */
[C---:B-----5:R-:W-:Y:S02]  /*0770*/  LOP3.LUT R36, R29.reuse, 0x3e, RZ, 0xc0, !PT ;  /* 0x0000003e1d247812 */ /* 0x060fe400078ec0ff */
[----:B------:R-:W-:-:S04]  /*0780*/  LOP3.LUT R29, R29, 0xffffffc0, RZ, 0xc0, !PT ;  /* 0xffffffc01d1d7812 */ /* 0x000fc800078ec0ff */
[----:B------:R-:W-:Y:S01]  /*0790*/  IADD3 R29, PT, PT, R29, R5, R36 ;  /* 0x000000051d1d7210 */ /* 0x000fe20007ffe024 */
[----:B------:R-:W-:Y:S01]  /*07a0*/  IMAD R36, R18, 0x42, R19 ;  /* 0x0000004212247824 */ /* 0x000fe200078e0213 */
[----:B------:R-:W-:Y:S02]  /*07b0*/  @P0 PRMT R32, RZ, 0x7610, R32 ;  /* 0x00007610ff200816 */ /* 0x000fe40000000020 */
[----:B------:R-:W-:-:S13]  /*07c0*/  ISETP.LT.AND P0, PT, R23, UR12, !P1 ;  /* 0x0000000c17007c0c */ /* 0x000fda000cf01270 */
[----:B------:R-:W5:Y:S01]  /*07d0*/  @P0 LDC.64 R18, c[0x0][0x390] ;  /* 0x0000e400ff120b82 */ /* 0x000f620000000a00 */
[----:B--2---:R2:W-:Y:S01]  /*07e0*/  STS.U16 [R29], R32 ;  /* 0x000000201d007388 */ /* 0x0045e20000000400 */
[----:B------:R-:W-:-:S04]  /*07f0*/  ISETP.GE.AND P1, PT, R15, UR12, PT ;  /* 0x0000000c0f007c0c */ /* 0x000fc8000bf26270 */
[----:B------:R-:W-:Y:S02]  /*0800*/  ISETP.LT.AND P1, PT, R0, R7, !P1 ;  /* 0x000000070000720c */ /* 0x000fe40004f21270 */
[C---:B--2---:R-:W-:Y:S02]  /*0810*/  IADD3 R29, PT, PT, R34.reuse, 0x200, RZ ;  /* 0x00000200221d7810 */ /* 0x044fe40007ffe0ff */
[----:B------:R-:W-:Y:S02]  /*0820*/  LOP3.LUT R34, R34, 0x3e, RZ, 0xc0, !PT ;  /* 0x0000003e22227812 */ /* 0x000fe400078ec0ff */
[----:B------:R-:W-:Y:S01]  /*0830*/  LOP3.LUT R29, R29, 0xffffffc0, RZ, 0xc0, !PT ;  /* 0xffffffc01d1d7812 */ /* 0x000fe200078ec0ff */
[----:B-1----:R-:W-:-:S03]  /*0840*/  IMAD R32, R37, UR8, R2 ;  /* 0x0000000825207c24 */ /* 0x002fc6000f8e0202 */
[----:B------:R-:W-:Y:S01]  /*0850*/  IADD3 R31, PT, PT, R29, R5, R34 ;  /* 0x000000051d1f7210 */ /* 0x000fe20007ffe022 */
[----:B---3--:R-:W-:Y:S01]  /*0860*/  STS.U16 [R36], R33 ;  /* 0x0000002124007388 */ /* 0x008fe20000000400 */
[----:B------:R-:W-:Y:S01]  /*0870*/  @!P0 PRMT R29, RZ, 0x7610, R29 ;  /* 0x00007610ff1d8816 */ /* 0x000fe2000000001d */
[----:B------:R-:W1:Y:S01]  /*0880*/  @P1 LDC.64 R34, c[0x0][0x398] ;  /* 0x0000e600ff221b82 */ /* 0x000e620000000a00 */
[----:B-----5:R-:W-:Y:S01]  /*0890*/  @P0 IMAD.WIDE.U32 R18, R11, 0x2, R18 ;  /* 0x000000020b120825 */ /* 0x020fe200078e0012 */
[----:B----4-:R2:W-:Y:S04]  /*08a0*/  STS.U16 [R31], R30 ;  /* 0x0000001e1f007388 */ /* 0x0105e80000000400 */
[----:B------:R3:W4:Y:S01]  /*08b0*/  @P0 LDG.E.U16 R29, desc[UR6][R18.64] ;  /* 0x00000006121d0981 */ /* 0x000722000c1e1500 */
[----:B--2---:R-:W-:-:S04]  /*08c0*/  IADD3 R31, PT, PT, R32, 0x300, RZ ;  /* 0x00000300201f7810 */ /* 0x004fc80007ffe0ff */
[----:B---3--:R-:W-:-:S04]  /*08d0*/  LEA.HI R18, R31, R8, RZ, 0x1b ;  /* 0x000000081f127211 */ /* 0x008fc800078fd8ff */
[----:B------:R-:W-:-:S04]  /*08e0*/  ISETP.GE.AND P0, PT, R18, UR11, PT ;  /* 0x0000000b12007c0c */ /* 0x000fc8000bf06270 */
[----:B------:R-:W-:Y:S01]  /*08f0*/  ISETP.LT.AND P0, PT, R23, UR12, !P0 ;  /* 0x0000000c17007c0c */ /* 0x000fe2000c701270 */
[----:B-1----:R-:W-:Y:S01]  /*0900*/  @P1 IMAD.WIDE R34, R22, 0x2, R34 ;  /* 0x0000000216221825 */ /* 0x002fe200078e0222 */
[----:B------:R-:W-:-:S06]  /*0910*/  @!P1 PRMT R30, RZ, 0x7610, R30 ;  /* 0x00007610ff1e9816 */ /* 0x000fcc000000001e */
[----:B------:R1:W2:Y:S05]  /*0920*/  @P1 LDG.E.U16 R30, desc[UR6][R34.64] ;  /* 0x00000006221e1981 */ /* 0x0002aa000c1e1500 */
[----:B------:R-:W1:Y:S01]  /*0930*/  @P0 LDC.64 R18, c[0x0][0x390] ;  /* 0x0000e400ff120b82 */ /* 0x000e620000000a00 */
[----:B------:R-:W-:-:S04]  /*0940*/  ISETP.GE.AND P1, PT, R3, UR12, PT ;  /* 0x0000000c03007c0c */ /* 0x000fc8000bf26270 */
[----:B------:R-:W-:Y:S01]  /*0950*/  ISETP.LT.AND P1, PT, R0, R7, !P1 ;  /* 0x000000070000720c */ /* 0x000fe20004f21270 */
[----:B0-----:R-:W-:Y:S02]  /*0960*/  IMAD R37, R37, UR5, R2 ;  /* 0x0000000525257c24 */ /* 0x001fe4000f8e0202 */
[----:B-1----:R-:W-:-:S10]  /*0970*/  @P0 IMAD.WIDE.U32 R34, R25, 0x2, R18 ;  /* 0x0000000219220825 */ /* 0x002fd400078e0012 */
[----:B------:R-:W0:Y:S01]  /*0980*/  @P1 LDC.64 R18, c[0x0][0x398] ;  /* 0x0000e600ff121b82 */ /* 0x000e220000000a00 */
[----:B------:R-:W-:-:S04]  /*0990*/  SHF.L.U32 R0, R37, 0x1, RZ ;  /* 0x0000000125007819 */ /* 0x000fc800000006ff */
[----:B------:R-:W-:Y:S02]  /*09a0*/  LOP3.LUT R33, R0, 0x3e, RZ, 0xc0, !PT ;  /* 0x0000003e00217812 */ /* 0x000fe400078ec0ff */
[----:B------:R-:W-:Y:S02]  /*09b0*/  @!P1 PRMT R36, RZ, 0x7610, R36 ;  /* 0x00007610ff249816 */ /* 0x000fe40000000024 */
[----:B------:R-:W-:Y:S02]  /*09c0*/  IADD3 R0, PT, PT, R33, R28, RZ ;  /* 0x0000001c21007210 */ /* 0x000fe40007ffe0ff */
[----:B------:R-:W-:-:S06]  /*09d0*/  @!P0 PRMT R33, RZ, 0x7610, R33 ;  /* 0x00007610ff218816 */ /* 0x000fcc0000000021 */
[----:B------:R-:W3:Y:S01]  /*09e0*/  @P0 LDG.E.U16 R33, desc[UR6][R34.64] ;  /* 0x0000000622210981 */ /* 0x000ee2000c1e1500 */
[----:B0-----:R-:W-:-:S05]  /*09f0*/  @P1 IMAD.WIDE R18, R21, 0x2, R18 ;  /* 0x0000000215121825 */ /* 0x001fca00078e0212 */
[----:B------:R0:W5:Y:S01]  /*0a00*/  @P1 LDG.E.U16 R36, desc[UR6][R18.64] ;  /* 0x0000000612241981 */ /* 0x000162000c1e1500 */
[----:B------:R-:W-:Y:S02]  /*0a10*/  SHF.L.U32 R32, R32, 0x1, RZ ;  /* 0x0000000120207819 */ /* 0x000fe400000006ff */
[----:B------:R-:W-:-:S04]  /*0a20*/  IADD3 R37, PT, PT, R37, 0x200, RZ ;  /* 0x0000020025257810 */ /* 0x000fc80007ffe0ff */
[----:B------:R-:W-:Y:S02]  /*0a30*/  SHF.R.U32.HI R37, RZ, 0x5, R37 ;  /* 0x00000005ff257819 */ /* 0x000fe40000011625 */
[C---:B0-----:R-:W-:Y:S02]  /*0a40*/  IADD3 R18, PT, PT, R32.reuse, 0x400, RZ ;  /* 0x0000040020127810 */ /* 0x041fe40007ffe0ff */
[C---:B------:R-:W-:Y:S02]  /*0a50*/  IADD3 R19, PT, PT, R32.reuse, 0x600, RZ ;  /* 0x0000060020137810 */ /* 0x040fe40007ffe0ff */
[----:B------:R-:W-:Y:S02]  /*0a60*/  LOP3.LUT R32, R32, 0x3e, RZ, 0xc0, !PT ;  /* 0x0000003e20207812 */ /* 0x000fe400078ec0ff */
[----:B------:R-:W-:Y:S02]  /*0a70*/  LOP3.LUT R35, R18, 0xffffffc0, RZ, 0xc0, !PT ;  /* 0xffffffc012237812 */ /* 0x000fe400078ec0ff */
[----:B------:R-:W-:Y:S01]  /*0a80*/  LOP3.LUT R34, R19, 0xffffffc0, RZ, 0xc0, !PT ;  /* 0xffffffc013227812 */ /* 0x000fe200078ec0ff */
[----:B------:R-:W-:Y:S01]  /*0a90*/  IMAD R0, R37, 0x42, R0 ;  /* 0x0000004225007824 */ /* 0x000fe200078e0200 */
[-CC-:B------:R-:W-:Y:S01]  /*0aa0*/  IADD3 R35, PT, PT, R35, R5.reuse, R32.reuse ;  /* 0x0000000523237210 */ /* 0x180fe20007ffe020 */
[----:B------:R-:W0:Y:S01]  /*0ab0*/  S2R R37, SR_TID.Y ;  /* 0x0000000000257919 */ /* 0x000e220000002200 */
[----:B------:R-:W-:-:S02]  /*0ac0*/  IADD3 R5, PT, PT, R34, R5, R32 ;  /* 0x0000000522057210 */ /* 0x000fc40007ffe020 */
[----:B------:R-:W-:Y:S02]  /*0ad0*/  SHF.R.U32.HI R31, RZ, 0x5, R31 ;  /* 0x00000005ff1f7819 */ /* 0x000fe4000001161f */
[----:B------:R-:W-:-:S05]  /*0ae0*/  IADD3 R32, PT, PT, R32, R28, RZ ;  /* 0x0000001c20207210 */ /* 0x000fca0007ffe0ff */
[----:B------:R-:W-:Y:S02]  /*0af0*/  IMAD R32, R31, 0x42, R32 ;  /* 0x000000421f207824 */ /* 0x000fe400078e0220 */
[----:B0-----:R-:W-:Y:S01]  /*0b00*/  IMAD R28, R37, 0x42, R28 ;  /* 0x00000042251c7824 */ /* 0x001fe200078e021c */
[----:B----4-:R-:W-:Y:S04]  /*0b10*/  STS.U16 [R0], R29 ;  /* 0x0000001d00007388 */ /* 0x010fe80000000400 */
[----:B--2---:R-:W-:Y:S04]  /*0b20*/  STS.U16 [R35], R30 ;  /* 0x0000001e23007388 */ /* 0x004fe80000000400 */
[----:B---3--:R-:W-:Y:S04]  /*0b30*/  STS.U16 [R32], R33 ;  /* 0x0000002120007388 */ /* 0x008fe80000000400 */
[----:B-----5:R-:W-:Y:S01]  /*0b40*/  STS.U16 [R5], R36 ;  /* 0x0000002405007388 */ /* 0x020fe20000000400 */
[----:B------:R-:W-:Y:S06]  /*0b50*/  BAR.SYNC.DEFER_BLOCKING 0x0 ;  /* 0x0000000000007b1d */ /* 0x000fec0000010000 */
[----:B------:R-:W0:Y:S04]  /*0b60*/  LDS.U16 R0, [R28] ;  /* 0x000000001c007984 */ /* 0x000e280000000400 */
[----:B------:R-:W1:Y:S04]  /*0b70*/  LDS.U16 R34, [R12] ;  /* 0x000000000c227984 */ /* 0x000e680000000400 */
[----:B------:R-:W2:Y:S04]  /*0b80*/  LDS.U16 R32, [R28+0x420] ;  /* 0x000420001c207984 */ /* 0x000ea80000000400 */
[----:B------:R-:W3:Y:S04]  /*0b90*/  LDS.U16 R30, [R12+0x20] ;  /* 0x000020000c1e7984 */ /* 0x000ee80000000400 */
[----:B------:R-:W4:Y:S04]  /*0ba0*/  LDS.U16 R18, [R28+0x2] ;  /* 0x000002001c127984 */ /* 0x000f280000000400 */
[----:B------:R-:W5:Y:S04]  /*0bb0*/  LDS.U16 R29, [R12+0x40] ;  /* 0x000040000c1d7984 */ /* 0x000f680000000400 */
[----:B------:R-:W5:Y:S04]  /*0bc0*/  LDS.U16 R19, [R28+0x422] ;  /* 0x000422001c137984 */ /* 0x000f680000000400 */
[----:B------:R-:W5:Y:S01]  /*0bd0*/  LDS.U16 R31, [R12+0x60] ;  /* 0x000060000c1f7984 */ /* 0x000f620000000400 */
[----:B0-----:R-:W-:-:S02]  /*0be0*/  HADD2.F32 R33, -RZ, R0.H0_H0 ;  /* 0x20000000ff217230 */ /* 0x001fc40000004100 */
[----:B-1----:R-:W-:Y:S02]  /*0bf0*/  HADD2.F32 R5, -RZ, R34.H0_H0 ;  /* 0x20000022ff057230 */ /* 0x002fe40000004100 */
[----:B--2---:R-:W-:Y:S02]  /*0c00*/  HADD2.F32 R32, -RZ, R32.H0_H0 ;  /* 0x20000020ff207230 */ /* 0x004fe40000004100 */
[----:B---3--:R-:W-:Y:S02]  /*0c10*/  HADD2.F32 R0, -RZ, R30.H0_H0 ;  /* 0x2000001eff007230 */ /* 0x008fe40000004100 */
[----:B------:R-:W-:Y:S01]  /*0c20*/  FFMA R20, R33, R5, R20 ;  /* 0x0000000521147223 */ /* 0x000fe20000000014 */
[----:B------:R-:W-:Y:S02]  /*0c30*/  FFMA R30, R5, R32, R14 ;  /* 0x00000020051e7223 */ /* 0x000fe4000000000e */
[----:B------:R-:W0:Y:S01]  /*0c40*/  LDS.U16 R5, [R28+0x4] ;  /* 0x000004001c057984 */ /* 0x000e220000000400 */
[----:B------:R-:W-:Y:S01]  /*0c50*/  FFMA R24, R33, R0, R24 ;  /* 0x0000000021187223 */ /* 0x000fe20000000018 */
[----:B------:R-:W-:Y:S01]  /*0c60*/  FFMA R27, R0, R32, R27 ;  /* 0x00000020001b7223 */ /* 0x000fe2000000001b */
[----:B----4-:R-:W-:Y:S01]  /*0c70*/  HADD2.F32 R33, -RZ, R18.H0_H0 ;  /* 0x20000012ff217230 */ /* 0x010fe20000004100 */
[----:B------:R-:W1:Y:S04]  /*0c80*/  LDS.U16 R0, [R12+0x80] ;  /* 0x000080000c007984 */ /* 0x000e680000000400 */
[----:B------:R-:W2:Y:S04]  /*0c90*/  LDS.U16 R14, [R28+0x424] ;  /* 0x000424001c0e7984 */ /* 0x000ea80000000400 */
[----:B------:R-:W3:Y:S01]  /*0ca0*/  LDS.U16 R18, [R12+0xa0] ;  /* 0x0000a0000c127984 */ /* 0x000ee20000000400 */
[----:B-----5:R-:W-:-:S02]  /*0cb0*/  HADD2.F32 R35, -RZ, R29.H0_H0 ;  /* 0x2000001dff237230 */ /* 0x020fc40000004100 */
[----:B------:R-:W-:Y:S02]  /*0cc0*/  HADD2.F32 R19, -RZ, R19.H0_H0 ;  /* 0x20000013ff137230 */ /* 0x000fe40000004100 */
[----:B------:R-:W-:Y:S02]  /*0cd0*/  HADD2.F32 R34, -RZ, R31.H0_H0 ;  /* 0x2000001fff227230 */ /* 0x000fe40000004100 */
[----:B------:R-:W-:Y:S01]  /*0ce0*/  FFMA R29, R33, R35, R20 ;  /* 0x00000023211d7223 */ /* 0x000fe20000000014 */
[-C--:B------:R-:W-:Y:S01]  /*0cf0*/  FFMA R32, R35, R19.reuse, R30 ;  /* 0x0000001323207223 */ /* 0x080fe2000000001e */
[----:B------:R-:W4:Y:S01]  /*0d00*/  LDS.U16 R20, [R28+0x6] ;  /* 0x000006001c147984 */ /* 0x000f220000000400 */
[----:B------:R-:W-:Y:S01]  /*0d10*/  FFMA R31, R33, R34, R24 ;  /* 0x00000022211f7223 */ /* 0x000fe20000000018 */
[----:B------:R-:W-:Y:S02]  /*0d20*/  FFMA R30, R34, R19, R27 ;  /* 0x00000013221e7223 */ /* 0x000fe4000000001b */
[----:B------:R-:W5:Y:S04]  /*0d30*/  LDS.U16 R27, [R12+0xc0] ;  /* 0x0000c0000c1b7984 */ /* 0x000f680000000400 */
[----:B------:R-:W5:Y:S04]  /*0d40*/  LDS.U16 R24, [R12+0xe0] ;  /* 0x0000e0000c187984 */ /* 0x000f680000000400 */
[----:B------:R-:W5:Y:S01]  /*0d50*/  LDS.U16 R19, [R28+0x426] ;  /* 0x000426001c137984 */ /* 0x000f620000000400 */
[----:B0-----:R-:W-:-:S02]  /*0d60*/  HADD2.F32 R34, -RZ, R5.H0_H0 ;  /* 0x20000005ff227230 */ /* 0x001fc40000004100 */
[----:B-1----:R-:W-:Y:S02]  /*0d70*/  HADD2.F32 R5, -RZ, R0.H0_H0 ;  /* 0x20000000ff057230 */ /* 0x002fe40000004100 */
[----:B------:R-:W-:Y:S01]  /*0d80*/  LDS.U16 R0, [R12+0x100] ;  /* 0x000100000c007984 */ /* 0x000fe20000000400 */
[----:B--2---:R-:W-:Y:S02]  /*0d90*/  HADD2.F32 R14, -RZ, R14.H0_H0 ;  /* 0x2000000eff0e7230 */ /* 0x004fe40000004100 */
[----:B---3--:R-:W-:Y:S02]  /*0da0*/  HADD2.F32 R33, -RZ, R18.H0_H0 ;  /* 0x20000012ff217230 */ /* 0x008fe40000004100 */
[----:B------:R-:W-:Y:S01]  /*0db0*/  FFMA R29, R34, R5, R29 ;  /* 0x00000005221d7223 */ /* 0x000fe2000000001d */
[-C--:B------:R-:W-:Y:S01]  /*0dc0*/  FFMA R32, R5, R14.reuse, R32 ;  /* 0x0000000e05207223 */ /* 0x080fe20000000020 */
[----:B------:R-:W0:Y:S01]  /*0dd0*/  LDS.U16 R18, [R28+0x428] ;  /* 0x000428001c127984 */ /* 0x000e220000000400 */
[----:B------:R-:W-:-:S03]  /*0de0*/  FFMA R30, R33, R14, R30 ;  /* 0x0000000e211e7223 */ /* 0x000fc6000000001e */
[----:B------:R-:W1:Y:S04]  /*0df0*/  LDS.U16 R5, [R28+0x8] ;  /* 0x000008001c057984 */ /* 0x000e680000000400 */
[----:B------:R-:W2:Y:S01]  /*0e00*/  LDS.U16 R14, [R12+0x120] ;  /* 0x000120000c0e7984 */ /* 0x000ea20000000400 */
[----:B------:R-:W-:Y:S01]  /*0e10*/  FFMA R31, R34, R33, R31 ;  /* 0x00000021221f7223 */ /* 0x000fe2000000001f */
[----:B----4-:R-:W-:Y:S02]  /*0e20*/  HADD2.F32 R20, -RZ, R20.H0_H0 ;  /* 0x20000014ff147230 */ /* 0x010fe40000004100 */
[----:B-----5:R-:W-:Y:S02]  /*0e30*/  HADD2.F32 R27, -RZ, R27.H0_H0 ;  /* 0x2000001bff1b7230 */ /* 0x020fe40000004100 */
[----:B------:R-:W-:-:S02]  /*0e40*/  HADD2.F32 R33, -RZ, R24.H0_H0 ;  /* 0x20000018ff217230 */ /* 0x000fc40000004100 */
[----:B------:R-:W3:Y:S01]  /*0e50*/  LDS.U16 R24, [R28+0xa] ;  /* 0x00000a001c187984 */ /* 0x000ee20000000400 */
[----:B------:R-:W-:Y:S02]  /*0e60*/  HADD2.F32 R19, -RZ, R19.H0_H0 ;  /* 0x20000013ff137230 */ /* 0x000fe40000004100 */
[C---:B------:R-:W-:Y:S01]  /*0e70*/  FFMA R29, R20.reuse, R27, R29 ;  /* 0x0000001b141d7223 */ /* 0x040fe2000000001d */
[----:B------:R-:W-:Y:S02]  /*0e80*/  FFMA R31, R20, R33, R31 ;  /* 0x00000021141f7223 */ /* 0x000fe4000000001f */
[----:B------:R-:W4:Y:S01]  /*0e90*/  LDS.U16 R20, [R12+0x140] ;  /* 0x000140000c147984 */ /* 0x000f220000000400 */
[-C--:B------:R-:W-:Y:S01]  /*0ea0*/  FFMA R32, R27, R19.reuse, R32 ;  /* 0x000000131b207223 */ /* 0x080fe20000000020 */
[----:B------:R-:W-:Y:S02]  /*0eb0*/  FFMA R30, R33, R19, R30 ;  /* 0x00000013211e7223 */ /* 0x000fe4000000001e */
[----:B------:R-:W5:Y:S04]  /*0ec0*/  LDS.U16 R27, [R12+0x160] ;  /* 0x000160000c1b7984 */ /* 0x000f680000000400 */
[----:B------:R-:W5:Y:S01]  /*0ed0*/  LDS.U16 R19, [R28+0x42a] ;  /* 0x00042a001c137984 */ /* 0x000f620000000400 */
[----:B0-----:R-:W-:-:S02]  /*0ee0*/  HADD2.F32 R18, -RZ, R18.H0_H0 ;  /* 0x20000012ff127230 */ /* 0x001fc40000004100 */
[----:B-1----:R-:W-:Y:S02]  /*0ef0*/  HADD2.F32 R34, -RZ, R5.H0_H0 ;  /* 0x20000005ff227230 */ /* 0x002fe40000004100 */
[----:B------:R-:W-:Y:S02]  /*0f00*/  HADD2.F32 R5, -RZ, R0.H0_H0 ;  /* 0x20000000ff057230 */ /* 0x000fe40000004100 */
[----:B--2---:R-:W-:Y:S01]  /*0f10*/  HADD2.F32 R33, -RZ, R14.H0_H0 ;  /* 0x2000000eff217230 */ /* 0x004fe20000004100 */
[----:B------:R-:W0:Y:S02]  /*0f20*/  LDS.U16 R0, [R28+0xc] ;  /* 0x00000c001c007984 */ /* 0x000e240000000400 */
[C---:B------:R-:W-:Y:S01]  /*0f30*/  FFMA R29, R34.reuse, R5, R29 ;  /* 0x00000005221d7223 */ /* 0x040fe2000000001d */
[-C--:B------:R-:W-:Y:S01]  /*0f40*/  FFMA R32, R5, R18.reuse, R32 ;  /* 0x0000001205207223 */ /* 0x080fe20000000020 */
[----:B------:R-:W-:Y:S01]  /*0f50*/  FFMA R30, R33, R18, R30 ;  /* 0x00000012211e7223 */ /* 0x000fe2000000001e */
[----:B------:R-:W1:Y:S04]  /*0f60*/  LDS.U16 R5, [R12+0x180] ;  /* 0x000180000c057984 */ /* 0x000e680000000400 */
[----:B------:R-:W2:Y:S04]  /*0f70*/  LDS.U16 R18, [R28+0x42c] ;  /* 0x00042c001c127984 */ /* 0x000ea80000000400 */
[----:B------:R-:W2:Y:S01]  /*0f80*/  LDS.U16 R14, [R12+0x1a0] ;  /* 0x0001a0000c0e7984 */ /* 0x000ea20000000400 */
[----:B------:R-:W-:Y:S01]  /*0f90*/  FFMA R31, R34, R33, R31 ;  /* 0x00000021221f7223 */ /* 0x000fe2000000001f */
[----:B---3--:R-:W-:-:S02]  /*0fa0*/  HADD2.F32 R24, -RZ, R24.H0_H0 ;  /* 0x20000018ff187230 */ /* 0x008fc40000004100 */
[----:B----4-:R-:W-:Y:S02]  /*0fb0*/  HADD2.F32 R33, -RZ, R20.H0_H0 ;  /* 0x20000014ff217230 */ /* 0x010fe40000004100 */
[----:B-----5:R-:W-:Y:S01]  /*0fc0*/  HADD2.F32 R27, -RZ, R27.H0_H0 ;  /* 0x2000001bff1b7230 */ /* 0x020fe20000004100 */
[----:B------:R-:W3:Y:S01]  /*0fd0*/  LDS.U16 R20, [R28+0xe] ;  /* 0x00000e001c147984 */ /* 0x000ee20000000400 */
[----:B------:R-:W-:Y:S02]  /*0fe0*/  HADD2.F32 R19, -RZ, R19.H0_H0 ;  /* 0x20000013ff137230 */ /* 0x000fe40000004100 */
[C---:B------:R-:W-:Y:S01]  /*0ff0*/  FFMA R29, R24.reuse, R33, R29 ;  /* 0x00000021181d7223 */ /* 0x040fe2000000001d */
[----:B------:R-:W-:Y:S02]  /*1000*/  FFMA R31, R24, R27, R31 ;  /* 0x0000001b181f7223 */ /* 0x000fe4000000001f */
[-C--:B------:R-:W-:Y:S01]  /*1010*/  FFMA R32, R33, R19.reuse, R32 ;  /* 0x0000001321207223 */ /* 0x080fe20000000020 */
[----:B------:R-:W-:Y:S01]  /*1020*/  FFMA R30, R27, R19, R30 ;  /* 0x000000131b1e7223 */ /* 0x000fe2000000001e */
[----:B------:R-:W4:Y:S04]  /*1030*/  LDS.U16 R24, [R12+0x1c0] ;  /* 0x0001c0000c187984 */ /* 0x000f280000000400 */
[----:B------:R-:W5:Y:S04]  /*1040*/  LDS.U16 R27, [R12+0x1e0] ;  /* 0x0001e0000c1b7984 */ /* 0x000f680000000400 */
[----:B------:R-:W5:Y:S01]  /*1050*/  LDS.U16 R19, [R28+0x42e] ;  /* 0x00042e001c137984 */ /* 0x000f620000000400 */
[----:B0-----:R-:W-:-:S02]  /*1060*/  HADD2.F32 R0, -RZ, R0.H0_H0 ;  /* 0x20000000ff007230 */ /* 0x001fc40000004100 */
[----:B-1----:R-:W-:Y:S02]  /*1070*/  HADD2.F32 R5, -RZ, R5.H0_H0 ;  /* 0x20000005ff057230 */ /* 0x002fe40000004100 */
[----:B--2---:R-:W-:Y:S02]  /*1080*/  HADD2.F32 R18, -RZ, R18.H0_H0 ;  /* 0x20000012ff127230 */ /* 0x004fe40000004100 */
[----:B------:R-:W-:Y:S02]  /*1090*/  HADD2.F32 R33, -RZ, R14.H0_H0 ;  /* 0x2000000eff217230 */ /* 0x000fe40000004100 */
[C---:B------:R-:W-:Y:S01]  /*10a0*/  FFMA R29, R0.reuse, R5, R29 ;  /* 0x00000005001d7223 */ /* 0x040fe2000000001d */
[-C--:B------:R-:W-:Y:S01]  /*10b0*/  FFMA R32, R5, R18.reuse, R32 ;  /* 0x0000001205207223 */ /* 0x080fe20000000020 */
[----:B------:R-:W0:Y:S01]  /*10c0*/  LDS.U16 R14, [R28+0x430] ;  /* 0x000430001c0e7984 */ /* 0x000e220000000400 */
[----:B------:R-:W-:Y:S01]  /*10d0*/  FFMA R31, R0, R33, R31 ;  /* 0x00000021001f7223 */ /* 0x000fe2000000001f */
[----:B------:R-:W-:-:S02]  /*10e0*/  FFMA R30, R33, R18, R30 ;  /* 0x00000012211e7223 */ /* 0x000fc4000000001e */
[----:B------:R-:W1:Y:S04]  /*10f0*/  LDS.U16 R5, [R28+0x10] ;  /* 0x000010001c057984 */ /* 0x000e680000000400 */
[----:B------:R-:W2:Y:S04]  /*1100*/  LDS.U16 R0, [R12+0x200] ;  /* 0x000200000c007984 */ /* 0x000ea80000000400 */
[----:B------:R-:W2:Y:S01]  /*1110*/  LDS.U16 R18, [R12+0x220] ;  /* 0x000220000c127984 */ /* 0x000ea20000000400 */
[----:B---3--:R-:W-:Y:S02]  /*1120*/  HADD2.F32 R20, -RZ, R20.H0_H0 ;  /* 0x20000014ff147230 */ /* 0x008fe40000004100 */
[----:B----4-:R-:W-:-:S02]  /*1130*/  HADD2.F32 R33, -RZ, R24.H0_H0 ;  /* 0x20000018ff217230 */ /* 0x010fc40000004100 */
[----:B-----5:R-:W-:Y:S01]  /*1140*/  HADD2.F32 R27, -RZ, R27.H0_H0 ;  /* 0x2000001bff1b7230 */ /* 0x020fe20000004100 */
[----:B------:R-:W-:Y:S01]  /*1150*/  LDS.U16 R24, [R12+0x260] ;  /* 0x000260000c187984 */ /* 0x000fe20000000400 */
[----:B------:R-:W-:Y:S02]  /*1160*/  HADD2.F32 R19, -RZ, R19.H0_H0 ;  /* 0x20000013ff137230 */ /* 0x000fe40000004100 */
[C---:B------:R-:W-:Y:S01]  /*1170*/  FFMA R29, R20.reuse, R33, R29 ;  /* 0x00000021141d7223 */ /* 0x040fe2000000001d */
[----:B------:R-:W-:Y:S02]  /*1180*/  FFMA R31, R20, R27, R31 ;  /* 0x0000001b141f7223 */ /* 0x000fe4000000001f */
[----:B------:R-:W3:Y:S01]  /*1190*/  LDS.U16 R20, [R28+0x12] ;  /* 0x000012001c147984 */ /* 0x000ee20000000400 */
[-C--:B------:R-:W-:Y:S01]  /*11a0*/  FFMA R32, R33, R19.reuse, R32 ;  /* 0x0000001321207223 */ /* 0x080fe20000000020 */
[----:B------:R-:W-:Y:S02]  /*11b0*/  FFMA R30, R27, R19, R30 ;  /* 0x000000131b1e7223 */ /* 0x000fe4000000001e */
[----:B------:R-:W4:Y:S04]  /*11c0*/  LDS.U16 R27, [R12+0x240] ;  /* 0x000240000c1b7984 */ /* 0x000f280000000400 */
[----:B------:R-:W5:Y:S01]  /*11d0*/  LDS.U16 R19, [R28+0x432] ;  /* 0x000432001c137984 */ /* 0x000f620000000400 */
[----:B0-----:R-:W-:-:S02]  /*11e0*/  HADD2.F32 R14, -RZ, R14.H0_H0 ;  /* 0x2000000eff0e7230 */ /* 0x001fc40000004100 */
[----:B-1----:R-:W-:Y:S02]  /*11f0*/  HADD2.F32 R34, -RZ, R5.H0_H0 ;  /* 0x20000005ff227230 */ /* 0x002fe40000004100 */
[----:B--2---:R-:W-:Y:S02]  /*1200*/  HADD2.F32 R5, -RZ, R0.H0_H0 ;  /* 0x20000000ff057230 */ /* 0x004fe40000004100 */
[----:B------:R-:W-:Y:S01]  /*1210*/  LDS.U16 R0, [R12+0x280] ;  /* 0x000280000c007984 */ /* 0x000fe20000000400 */
[----:B------:R-:W-:Y:S02]  /*1220*/  HADD2.F32 R33, -RZ, R18.H0_H0 ;  /* 0x20000012ff217230 */ /* 0x000fe40000004100 */
[----:B------:R-:W-:Y:S01]  /*1230*/  FFMA R29, R34, R5, R29 ;  /* 0x00000005221d7223 */ /* 0x000fe2000000001d */
[-C--:B------:R-:W-:Y:S01]  /*1240*/  FFMA R32, R5, R14.reuse, R32 ;  /* 0x0000000e05207223 */ /* 0x080fe20000000020 */
[----:B------:R-:W0:Y:S01]  /*1250*/  LDS.U16 R18, [R28+0x434] ;  /* 0x000434001c127984 */ /* 0x000e220000000400 */
[----:B------:R-:W-:-:S03]  /*1260*/  FFMA R30, R33, R14, R30 ;  /* 0x0000000e211e7223 */ /* 0x000fc6000000001e */
[----:B------:R-:W1:Y:S04]  /*1270*/  LDS.U16 R5, [R28+0x14] ;  /* 0x000014001c057984 */ /* 0x000e680000000400 */
[----:B------:R-:W2:Y:S01]  /*1280*/  LDS.U16 R14, [R12+0x2a0] ;  /* 0x0002a0000c0e7984 */ /* 0x000ea20000000400 */
[----:B------:R-:W-:Y:S01]  /*1290*/  FFMA R31, R34, R33, R31 ;  /* 0x00000021221f7223 */ /* 0x000fe2000000001f */
[----:B---3--:R-:W-:Y:S02]  /*12a0*/  HADD2.F32 R20, -RZ, R20.H0_H0 ;  /* 0x20000014ff147230 */ /* 0x008fe40000004100 */
[----:B------:R-:W-:Y:S02]  /*12b0*/  HADD2.F32 R33, -RZ, R24.H0_H0 ;  /* 0x20000018ff217230 */ /* 0x000fe40000004100 */
[----:B----4-:R-:W-:Y:S01]  /*12c0*/  HADD2.F32 R27, -RZ, R27.H0_H0 ;  /* 0x2000001bff1b7230 */ /* 0x010fe20000004100 */
[----:B------:R-:W3:Y:S01]  /*12d0*/  LDS.U16 R24, [R28+0x16] ;  /* 0x000016001c187984 */ /* 0x000ee20000000400 */
[----:B-----5:R-:W-:-:S02]  /*12e0*/  HADD2.F32 R19, -RZ, R19.H0_H0 ;  /* 0x20000013ff137230 */ /* 0x020fc40000004100 */
        /* <DEDUP_REMOVED lines=88> */
[----:B------:R-:W2:Y:S01]  /*1870*/  LDS.U16 R18, [R28+0x444] ;  /* 0x000444001c127984 */ /* 0x000ea20000000400 */
[----:B------:R-:W-:-:S03]  /*1880*/  FFMA R31, R34, R33, R31 ;  /* 0x00000021221f7223 */ /* 0x000fc6000000001f */
[----:B------:R-:W2:Y:S01]  /*1890*/  LDS.U16 R14, [R12+0x4a0] ;  /* 0x0004a0000c0e7984 */ /* 0x000ea20000000400 */
[----:B---3--:R-:W-:Y:S02]  /*18a0*/  HADD2.F32 R24, -RZ, R24.H0_H0 ;  /* 0x20000018ff187230 */ /* 0x008fe40000004100 */
[----:B----4-:R-:W-:Y:S02]  /*18b0*/  HADD2.F32 R33, -RZ, R20.H0_H0 ;  /* 0x20000014ff217230 */ /* 0x010fe40000004100 */
[----:B-----5:R-:W-:Y:S01]  /*18c0*/  HADD2.F32 R27, -RZ, R27.H0_H0 ;  /* 0x2000001bff1b7230 */ /* 0x020fe20000004100 */
[----:B------:R-:W3:Y:S01]  /*18d0*/  LDS.U16 R20, [R28+0x26] ;  /* 0x000026001c147984 */ /* 0x000ee20000000400 */
[----:B------:R-:W-:Y:S02]  /*18e0*/  HADD2.F32 R19, -RZ, R19.H0_H0 ;  /* 0x20000013ff137230 */ /* 0x000fe40000004100 */
[C---:B------:R-:W-:Y:S01]  /*18f0*/  FFMA R29, R24.reuse, R33, R29 ;  /* 0x00000021181d7223 */ /* 0x040fe2000000001d */
[----:B------:R-:W-:-:S02]  /*1900*/  FFMA R31, R24, R27, R31 ;  /* 0x0000001b181f7223 */ /* 0x000fc4000000001f */
        /* <DEDUP_REMOVED lines=15> */
[----:B------:R-:W2:Y:S01]  /*1a00*/  LDS.U16 R0, [R12+0x500] ;  /* 0x000500000c007984 */ /* 0x000ea20000000400 */
[----:B---3--:R-:W-:-:S03]  /*1a10*/  HADD2.F32 R20, -RZ, R20.H0_H0 ;  /* 0x20000014ff147230 */ /* 0x008fc60000004100 */
[----:B------:R-:W3:Y:S01]  /*1a20*/  LDS.U16 R18, [R12+0x520] ;  /* 0x000520000c127984 */ /* 0x000ee20000000400 */
[----:B----4-:R-:W-:Y:S02]  /*1a30*/  HADD2.F32 R33, -RZ, R24.H0_H0 ;  /* 0x20000018ff217230 */ /* 0x010fe40000004100 */
[----:B-----5:R-:W-:Y:S01]  /*1a40*/  HADD2.F32 R27, -RZ, R27.H0_H0 ;  /* 0x2000001bff1b7230 */ /* 0x020fe20000004100 */
[----:B------:R-:W-:Y:S01]  /*1a50*/  LDS.U16 R24, [R12+0x560] ;  /* 0x000560000c187984 */ /* 0x000fe20000000400 */
[----:B------:R-:W-:Y:S02]  /*1a60*/  HADD2.F32 R19, -RZ, R19.H0_H0 ;  /* 0x20000013ff137230 */ /* 0x000fe40000004100 */
[C---:B------:R-:W-:Y:S01]  /*1a70*/  FFMA R29, R20.reuse, R33, R29 ;  /* 0x00000021141d7223 */ /* 0x040fe2000000001d */
[----:B------:R-:W-:Y:S02]  /*1a80*/  FFMA R31, R20, R27, R31 ;  /* 0x0000001b141f7223 */ /* 0x000fe4000000001f */
[----:B------:R-:W4:Y:S01]  /*1a90*/  LDS.U16 R20, [R28+0x2a] ;  /* 0x00002a001c147984 */ /* 0x000f220000000400 */
[-C--:B------:R-:W-:Y:S01]  /*1aa0*/  FFMA R32, R33, R19.reuse, R32 ;  /* 0x0000001321207223 */ /* 0x080fe20000000020 */
[----:B------:R-:W-:-:S02]  /*1ab0*/  FFMA R30, R27, R19, R30 ;  /* 0x000000131b1e7223 */ /* 0x000fc4000000001e */
[----:B------:R-:W5:Y:S04]  /*1ac0*/  LDS.U16 R27, [R12+0x540] ;  /* 0x000540000c1b7984 */ /* 0x000f680000000400 */
[----:B------:R-:W5:Y:S01]  /*1ad0*/  LDS.U16 R19, [R28+0x44a] ;  /* 0x00044a001c137984 */ /* 0x000f620000000400 */
[----:B0-----:R-:W-:Y:S02]  /*1ae0*/  HADD2.F32 R14, -RZ, R14.H0_H0 ;  /* 0x2000000eff0e7230 */ /* 0x001fe40000004100 */
[----:B-1----:R-:W-:Y:S02]  /*1af0*/  HADD2.F32 R34, -RZ, R5.H0_H0 ;  /* 0x20000005ff227230 */ /* 0x002fe40000004100 */
[----:B--2---:R-:W-:Y:S02]  /*1b00*/  HADD2.F32 R5, -RZ, R0.H0_H0 ;  /* 0x20000000ff057230 */ /* 0x004fe40000004100 */
[----:B------:R-:W-:Y:S01]  /*1b10*/  LDS.U16 R0, [R12+0x580] ;  /* 0x000580000c007984 */ /* 0x000fe20000000400 */
[----:B---3--:R-:W-:-:S02]  /*1b20*/  HADD2.F32 R33, -RZ, R18.H0_H0 ;  /* 0x20000012ff217230 */ /* 0x008fc40000004100 */
[----:B------:R-:W-:Y:S01]  /*1b30*/  FFMA R29, R34, R5, R29 ;  /* 0x00000005221d7223 */ /* 0x000fe2000000001d */
[-C--:B------:R-:W-:Y:S01]  /*1b40*/  FFMA R32, R5, R14.reuse, R32 ;  /* 0x0000000e05207223 */ /* 0x080fe20000000020 */
[----:B------:R-:W0:Y:S01]  /*1b50*/  LDS.U16 R18, [R28+0x44c] ;  /* 0x00044c001c127984 */ /* 0x000e220000000400 */
[----:B------:R-:W-:-:S03]  /*1b60*/  FFMA R30, R33, R14, R30 ;  /* 0x0000000e211e7223 */ /* 0x000fc6000000001e */
[----:B------:R-:W1:Y:S01]  /*1b70*/  LDS.U16 R5, [R28+0x2c] ;  /* 0x00002c001c057984 */ /* 0x000e620000000400 */
[----:B------:R-:W-:-:S03]  /*1b80*/  FFMA R31, R34, R33, R31 ;  /* 0x00000021221f7223 */ /* 0x000fc6000000001f */
[----:B------:R-:W2:Y:S01]  /*1b90*/  LDS.U16 R14, [R12+0x5a0] ;  /* 0x0005a0000c0e7984 */ /* 0x000ea20000000400 */
[----:B----4-:R-:W-:Y:S02]  /*1ba0*/  HADD2.F32 R20, -RZ, R20.H0_H0 ;  /* 0x20000014ff147230 */ /* 0x010fe40000004100 */
[----:B------:R-:W-:Y:S02]  /*1bb0*/  HADD2.F32 R33, -RZ, R24.H0_H0 ;  /* 0x20000018ff217230 */ /* 0x000fe40000004100 */
[----:B-----5:R-:W-:Y:S01]  /*1bc0*/  HADD2.F32 R27, -RZ, R27.H0_H0 ;  /* 0x2000001bff1b7230 */ /* 0x020fe20000004100 */
[----:B------:R-:W3:Y:S01]  /*1bd0*/  LDS.U16 R24, [R28+0x2e] ;  /* 0x00002e001c187984 */ /* 0x000ee20000000400 */
[----:B------:R-:W-:Y:S02]  /*1be0*/  HADD2.F32 R19, -RZ, R19.H0_H0 ;  /* 0x20000013ff137230 */ /* 0x000fe40000004100 */
[C---:B------:R-:W-:Y:S01]  /*1bf0*/  FFMA R31, R20.reuse, R33, R31 ;  /* 0x00000021141f7223 */ /* 0x040fe2000000001f */
[----:B------:R-:W-:-:S02]  /*1c00*/  FFMA R29, R20, R27, R29 ;  /* 0x0000001b141d7223 */ /* 0x000fc4000000001d */
[----:B------:R-:W4:Y:S01]  /*1c10*/  LDS.U16 R20, [R12+0x5c0] ;  /* 0x0005c0000c147984 */ /* 0x000f220000000400 */
[-C--:B------:R-:W-:Y:S01]  /*1c20*/  FFMA R32, R27, R19.reuse, R32 ;  /* 0x000000131b207223 */ /* 0x080fe20000000020 */
[----:B------:R-:W-:Y:S02]  /*1c30*/  FFMA R30, R33, R19, R30 ;  /* 0x00000013211e7223 */ /* 0x000fe4000000001e */
[----:B------:R-:W5:Y:S04]  /*1c40*/  LDS.U16 R27, [R12+0x5e0] ;  /* 0x0005e0000c1b7984 */ /* 0x000f680000000400 */
[----:B------:R-:W5:Y:S01]  /*1c50*/  LDS.U16 R19, [R28+0x44e] ;  /* 0x00044e001c137984 */ /* 0x000f620000000400 */
[----:B0-----:R-:W-:Y:S02]  /*1c60*/  HADD2.F32 R18, -RZ, R18.H0_H0 ;  /* 0x20000012ff127230 */ /* 0x001fe40000004100 */
[----:B-1----:R-:W-:-:S02]  /*1c70*/  HADD2.F32 R34, -RZ, R5.H0_H0 ;  /* 0x20000005ff227230 */ /* 0x002fc40000004100 */
[----:B------:R-:W-:Y:S02]  /*1c80*/  HADD2.F32 R5, -RZ, R0.H0_H0 ;  /* 0x20000000ff057230 */ /* 0x000fe40000004100 */
[----:B--2---:R-:W-:Y:S01]  /*1c90*/  HADD2.F32 R33, -RZ, R14.H0_H0 ;  /* 0x2000000eff217230 */ /* 0x004fe20000004100 */
[----:B------:R-:W0:Y:S02]  /*1ca0*/  LDS.U16 R0, [R28+0x30] ;  /* 0x000030001c007984 */ /* 0x000e240000000400 */
[C---:B------:R-:W-:Y:S01]  /*1cb0*/  FFMA R29, R34.reuse, R5, R29 ;  /* 0x00000005221d7223 */ /* 0x040fe2000000001d */
[-C--:B------:R-:W-:Y:S01]  /*1cc0*/  FFMA R32, R5, R18.reuse, R32 ;  /* 0x0000001205207223 */ /* 0x080fe20000000020 */
[----:B------:R-:W-:Y:S01]  /*1cd0*/  FFMA R30, R33, R18, R30 ;  /* 0x00000012211e7223 */ /* 0x000fe2000000001e */
[----:B------:R-:W1:Y:S01]  /*1ce0*/  LDS.U16 R5, [R12+0x600] ;  /* 0x000600000c057984 */ /* 0x000e620000000400 */
[----:B------:R-:W-:-:S03]  /*1cf0*/  FFMA R31, R34, R33, R31 ;  /* 0x00000021221f7223 */ /* 0x000fc6000000001f */
[----:B------:R-:W2:Y:S01]  /*1d00*/  LDS.U16 R18, [R28+0x450] ;  /* 0x000450001c127984 */ /* 0x000ea20000000400 */
[----:B---3--:R-:W-:-:S03]  /*1d10*/  HADD2.F32 R24, -RZ, R24.H0_H0 ;  /* 0x20000018ff187230 */ /* 0x008fc60000004100 */
[----:B------:R-:W3:Y:S01]  /*1d20*/  LDS.U16 R14, [R12+0x620] ;  /* 0x000620000c0e7984 */ /* 0x000ee20000000400 */
[----:B----4-:R-:W-:Y:S02]  /*1d30*/  HADD2.F32 R33, -RZ, R20.H0_H0 ;  /* 0x20000014ff217230 */ /* 0x010fe40000004100 */
[----:B-----5:R-:W-:Y:S01]  /*1d40*/  HADD2.F32 R27, -RZ, R27.H0_H0 ;  /* 0x2000001bff1b7230 */ /* 0x020fe20000004100 */
[----:B------:R-:W4:Y:S01]  /*1d50*/  LDS.U16 R20, [R28+0x32] ;  /* 0x000032001c147984 */ /* 0x000f220000000400 */
[----:B------:R-:W-:Y:S02]  /*1d60*/  HADD2.F32 R19, -RZ, R19.H0_H0 ;  /* 0x20000013ff137230 */ /* 0x000fe40000004100 */
[C---:B------:R-:W-:Y:S01]  /*1d70*/  FFMA R29, R24.reuse, R33, R29 ;  /* 0x00000021181d7223 */ /* 0x040fe2000000001d */
[----:B------:R-:W-:Y:S02]  /*1d80*/  FFMA R31, R24, R27, R31 ;  /* 0x0000001b181f7223 */ /* 0x000fe4000000001f */
[----:B------:R-:W5:Y:S01]  /*1d90*/  LDS.U16 R24, [R12+0x640] ;  /* 0x000640000c187984 */ /* 0x000f620000000400 */
[-C--:B------:R-:W-:Y:S01]  /*1da0*/  FFMA R32, R33, R19.reuse, R32 ;  /* 0x0000001321207223 */ /* 0x080fe20000000020 */
[----:B------:R-:W-:-:S02]  /*1db0*/  FFMA R30, R27, R19, R30 ;  /* 0x000000131b1e7223 */ /* 0x000fc4000000001e */
[----:B------:R-:W5:Y:S04]  /*1dc0*/  LDS.U16 R27, [R12+0x660] ;  /* 0x000660000c1b7984 */ /* 0x000f680000000400 */
[----:B------:R-:W5:Y:S01]  /*1dd0*/  LDS.U16 R19, [R28+0x452] ;  /* 0x000452001c137984 */ /* 0x000f620000000400 */
[----:B0-----:R-:W-:Y:S02]  /*1de0*/  HADD2.F32 R0, -RZ, R0.H0_H0 ;  /* 0x20000000ff007230 */ /* 0x001fe40000004100 */
[----:B-1----:R-:W-:Y:S02]  /*1df0*/  HADD2.F32 R5, -RZ, R5.H0_H0 ;  /* 0x20000005ff057230 */ /* 0x002fe40000004100 */
[----:B--2---:R-:W-:Y:S02]  /*1e00*/  HADD2.F32 R18, -RZ, R18.H0_H0 ;  /* 0x20000012ff127230 */ /* 0x004fe40000004100 */
[----:B---3--:R-:W-:-:S02]  /*1e10*/  HADD2.F32 R33, -RZ, R14.H0_H0 ;  /* 0x2000000eff217230 */ /* 0x008fc40000004100 */
[C---:B------:R-:W-:Y:S01]  /*1e20*/  FFMA R29, R0.reuse, R5, R29 ;  /* 0x00000005001d7223 */ /* 0x040fe2000000001d */
[----:B------:R-:W-:Y:S01]  /*1e30*/  FFMA R32, R5, R18, R32 ;  /* 0x0000001205207223 */ /* 0x000fe20000000020 */
[----:B------:R-:W0:Y:S01]  /*1e40*/  LDS.U16 R14, [R28+0x454] ;  /* 0x000454001c0e7984 */ /* 0x000e220000000400 */
[----:B------:R-:W-:-:S03]  /*1e50*/  FFMA R31, R0, R33, R31 ;  /* 0x00000021001f7223 */ /* 0x000fc6000000001f */
[----:B------:R-:W1:Y:S01]  /*1e60*/  LDS.U16 R5, [R28+0x34] ;  /* 0x000034001c057984 */ /* 0x000e620000000400 */
[----:B------:R-:W-:Y:S01]  /*1e70*/  FFMA R30, R33, R18, R30 ;  /* 0x00000012211e7223 */ /* 0x000fe2000000001e */
[----:B----4-:R-:W-:Y:S02]  /*1e80*/  HADD2.F32 R20, -RZ, R20.H0_H0 ;  /* 0x20000014ff147230 */ /* 0x010fe40000004100 */
[----:B------:R-:W2:Y:S01]  /*1e90*/  LDS.U16 R0, [R12+0x680] ;  /* 0x000680000c007984 */ /* 0x000ea20000000400 */
[----:B-----5:R-:W-:Y:S02]  /*1ea0*/  HADD2.F32 R33, -RZ, R24.H0_H0 ;  /* 0x20000018ff217230 */ /* 0x020fe40000004100 */
[----:B------:R-:W-:Y:S01]  /*1eb0*/  HADD2.F32 R27, -RZ, R27.H0_H0 ;  /* 0x2000001bff1b7230 */ /* 0x000fe20000004100 */
[----:B------:R-:W3:Y:S01]  /*1ec0*/  LDS.U16 R18, [R12+0x6a0] ;  /* 0x0006a0000c127984 */ /* 0x000ee20000000400 */
[----:B------:R-:W-:Y:S02]  /*1ed0*/  HADD2.F32 R19, -RZ, R19.H0_H0 ;  /* 0x20000013ff137230 */ /* 0x000fe40000004100 */
[C---:B------:R-:W-:Y:S01]  /*1ee0*/  FFMA R29, R20.reuse, R33, R29 ;  /* 0x00000021141d7223 */ /* 0x040fe2000000001d */
[----:B------:R-:W-:Y:S01]  /*1ef0*/  FFMA R31, R20, R27, R31 ;  /* 0x0000001b141f7223 */ /* 0x000fe2000000001f */
[----:B------:R-:W4:Y:S01]  /*1f00*/  LDS.U16 R24, [R12+0x6e0] ;  /* 0x0006e0000c187984 */ /* 0x000f220000000400 */
[-C--:B------:R-:W-:Y:S01]  /*1f10*/  FFMA R32, R33, R19.reuse, R32 ;  /* 0x0000001321207223 */ /* 0x080fe20000000020 */
[----:B------:R-:W-:-:S02]  /*1f20*/  FFMA R30, R27, R19, R30 ;  /* 0x000000131b1e7223 */ /* 0x000fc4000000001e */
[----:B------:R-:W5:Y:S04]  /*1f30*/  LDS.U16 R20, [R28+0x36] ;  /* 0x000036001c147984 */ /* 0x000f680000000400 */
[----:B------:R-:W5:Y:S04]  /*1f40*/  LDS.U16 R27, [R12+0x6c0] ;  /* 0x0006c0000c1b7984 */ /* 0x000f680000000400 */
[----:B------:R-:W5:Y:S01]  /*1f50*/  LDS.U16 R19, [R28+0x456] ;  /* 0x000456001c137984 */ /* 0x000f620000000400 */
[----:B0-----:R-:W-:Y:S02]  /*1f60*/  HADD2.F32 R14, -RZ, R14.H0_H0 ;  /* 0x2000000eff0e7230 */ /* 0x001fe40000004100 */
[----:B-1----:R-:W-:-:S02]  /*1f70*/  HADD2.F32 R34, -RZ, R5.H0_H0 ;  /* 0x20000005ff227230 */ /* 0x002fc40000004100 */
[----:B--2---:R-:W-:Y:S02]  /*1f80*/  HADD2.F32 R5, -RZ, R0.H0_H0 ;  /* 0x20000000ff057230 */ /* 0x004fe40000004100 */
[----:B------:R-:W-:Y:S01]  /*1f90*/  LDS.U16 R0, [R12+0x700] ;  /* 0x000700000c007984 */ /* 0x000fe20000000400 */
[----:B---3--:R-:W-:Y:S02]  /*1fa0*/  HADD2.F32 R33, -RZ, R18.H0_H0 ;  /* 0x20000012ff217230 */ /* 0x008fe40000004100 */
[C---:B------:R-:W-:Y:S01]  /*1fb0*/  FFMA R29, R34.reuse, R5, R29 ;  /* 0x00000005221d7223 */ /* 0x040fe2000000001d */
[-C--:B------:R-:W-:Y:S01]  /*1fc0*/  FFMA R32, R5, R14.reuse, R32 ;  /* 0x0000000e05207223 */ /* 0x080fe20000000020 */
[----:B------:R-:W0:Y:S01]  /*1fd0*/  LDS.U16 R18, [R28+0x458] ;  /* 0x000458001c127984 */ /* 0x000e220000000400 */
[----:B------:R-:W-:Y:S01]  /*1fe0*/  FFMA R31, R34, R33, R31 ;  /* 0x00000021221f7223 */ /* 0x000fe2000000001f */
[----:B------:R-:W-:Y:S02]  /*1ff0*/  FFMA R30, R33, R14, R30 ;  /* 0x0000000e211e7223 */ /* 0x000fe4000000001e */
[----:B------:R-:W1:Y:S01]  /*2000*/  LDS.U16 R5, [R28+0x38] ;  /* 0x000038001c057984 */ /* 0x000e620000000400 */
[----:B----4-:R-:W-:-:S02]  /*2010*/  HADD2.F32 R33, -RZ, R24.H0_H0 ;  /* 0x20000018ff217230 */ /* 0x010fc40000004100 */
[----:B-----5:R-:W-:Y:S01]  /*2020*/  HADD2.F32 R20, -RZ, R20.H0_H0 ;  /* 0x20000014ff147230 */ /* 0x020fe20000004100 */
[----:B------:R-:W2:Y:S01]  /*2030*/  LDS.U16 R14, [R12+0x720] ;  /* 0x000720000c0e7984 */ /* 0x000ea20000000400 */
[----:B------:R-:W-:Y:S02]  /*2040*/  HADD2.F32 R27, -RZ, R27.H0_H0 ;  /* 0x2000001bff1b7230 */ /* 0x000fe40000004100 */
[----:B------:R-:W-:-:S03]  /*2050*/  HADD2.F32 R19, -RZ, R19.H0_H0 ;  /* 0x20000013ff137230 */ /* 0x000fc60000004100 */
[C---:B------:R-:W-:Y:S01]  /*2060*/  FFMA R29, R20.reuse, R27, R29 ;  /* 0x0000001b141d7223 */ /* 0x040fe2000000001d */
[----:B------:R-:W-:Y:S01]  /*2070*/  FFMA R31, R20, R33, R31 ;  /* 0x00000021141f7223 */ /* 0x000fe2000000001f */
[----:B------:R-:W3:Y:S01]  /*2080*/  LDS.U16 R24, [R12+0x740] ;  /* 0x000740000c187984 */ /* 0x000ee20000000400 */
[----:B------:R-:W-:-:S03]  /*2090*/  FFMA R32, R27, R19, R32 ;  /* 0x000000131b207223 */ /* 0x000fc60000000020 */
[----:B------:R-:W4:Y:S01]  /*20a0*/  LDS.U16 R27, [R28+0x3a] ;  /* 0x00003a001c1b7984 */ /* 0x000f220000000400 */
[----:B------:R-:W-:-:S03]  /*20b0*/  FFMA R30, R33, R19, R30 ;  /* 0x00000013211e7223 */ /* 0x000fc6000000001e */
[----:B------:R-:W5:Y:S04]  /*20c0*/  LDS.U16 R20, [R12+0x760] ;  /* 0x000760000c147984 */ /* 0x000f680000000400 */
[----:B------:R-:W5:Y:S01]  /*20d0*/  LDS.U16 R19, [R28+0x45a] ;  /* 0x00045a001c137984 */ /* 0x000f620000000400 */
[----:B0-----:R-:W-:Y:S02]  /*20e0*/  HADD2.F32 R18, -RZ, R18.H0_H0 ;  /* 0x20000012ff127230 */ /* 0x001fe40000004100 */
[----:B-1----:R-:W-:Y:S02]  /*20f0*/  HADD2.F32 R34, -RZ, R5.H0_H0 ;  /* 0x20000005ff227230 */ /* 0x002fe40000004100 */
[----:B------:R-:W-:Y:S02]  /*2100*/  HADD2.F32 R5, -RZ, R0.H0_H0 ;  /* 0x20000000ff057230 */ /* 0x000fe40000004100 */
[----:B--2---:R-:W-:Y:S01]  /*2110*/  HADD2.F32 R33, -RZ, R14.H0_H0 ;  /* 0x2000000eff217230 */ /* 0x004fe20000004100 */
[----:B------:R-:W0:Y:S02]  /*2120*/  LDS.U16 R0, [R28+0x3c] ;  /* 0x00003c001c007984 */ /* 0x000e240000000400 */
[C---:B------:R-:W-:Y:S01]  /*2130*/  FFMA R29, R34.reuse, R5, R29 ;  /* 0x00000005221d7223 */ /* 0x040fe2000000001d */
[-C--:B------:R-:W-:Y:S01]  /*2140*/  FFMA R32, R5, R18.reuse, R32 ;  /* 0x0000001205207223 */ /* 0x080fe20000000020 */
[----:B------:R-:W-:Y:S01]  /*2150*/  FFMA R31, R34, R33, R31 ;  /* 0x00000021221f7223 */ /* 0x000fe2000000001f */
[----:B------:R-:W-:Y:S01]  /*2160*/  FFMA R5, R33, R18, R30 ;  /* 0x0000001221057223 */ /* 0x000fe2000000001e */
[----:B------:R-:W1:Y:S01]  /*2170*/  LDS.U16 R14, [R12+0x780] ;  /* 0x000780000c0e7984 */ /* 0x000e620000000400 */
[----:B---3--:R-:W-:-:S03]  /*2180*/  HADD2.F32 R33, -RZ, R24.H0_H0 ;  /* 0x20000018ff217230 */ /* 0x008fc60000004100 */
[----:B------:R-:W2:Y:S01]  /*2190*/  LDS.U16 R18, [R28+0x45c] ;  /* 0x00045c001c127984 */ /* 0x000ea20000000400 */
[----:B----4-:R-:W-:-:S03]  /*21a0*/  HADD2.F32 R30, -RZ, R27.H0_H0 ;  /* 0x2000001bff1e7230 */ /* 0x010fc60000004100 */
[----:B------:R-:W3:Y:S01]  /*21b0*/  LDS.U16 R34, [R12+0x7e0] ;  /* 0x0007e0000c227984 */ /* 0x000ee20000000400 */
[----:B-----5:R-:W-:Y:S02]  /*21c0*/  HADD2.F32 R20, -RZ, R20.H0_H0 ;  /* 0x20000014ff147230 */ /* 0x020fe40000004100 */
[C---:B------:R-:W-:Y:S01]  /*21d0*/  FFMA R24, R30.reuse, R33, R29 ;  /* 0x000000211e187223 */ /* 0x040fe2000000001d */
[----:B------:R-:W-:Y:S02]  /*21e0*/  HADD2.F32 R19, -RZ, R19.H0_H0 ;  /* 0x20000013ff137230 */ /* 0x000fe40000004100 */
[----:B------:R-:W-:Y:S02]  /*21f0*/  FFMA R27, R30, R20, R31 ;  /* 0x000000141e1b7223 */ /* 0x000fe4000000001f */
[----:B------:R-:W4:Y:S01]  /*2200*/  LDS.U16 R30, [R12+0x7a0] ;  /* 0x0007a0000c1e7984 */ /* 0x000f220000000400 */
[----:B------:R-:W-:-:S03]  /*2210*/  FFMA R29, R33, R19, R32 ;  /* 0x00000013211d7223 */ /* 0x000fc60000000020 */
[----:B------:R-:W5:Y:S04]  /*2220*/  LDS.U16 R31, [R28+0x3e] ;  /* 0x00003e001c1f7984 */ /* 0x000f680000000400 */
[----:B------:R-:W5:Y:S04]  /*2230*/  LDS.U16 R32, [R12+0x7c0] ;  /* 0x0007c0000c207984 */ /* 0x000f680000000400 */
[----:B------:R-:W5:Y:S01]  /*2240*/  LDS.U16 R33, [R28+0x45e] ;  /* 0x00045e001c217984 */ /* 0x000f620000000400 */
[----:B------:R-:W-:Y:S01]  /*2250*/  UIADD3 UR4, UPT, UPT, UR4, 0x20, URZ ;  /* 0x0000002004047890 */ /* 0x000fe2000fffe0ff */
[----:B------:R-:W-:Y:S01]  /*2260*/  FFMA R5, R20, R19, R5 ;  /* 0x0000001314057223 */ /* 0x000fe20000000005 */
[----:B0-----:R-:W-:-:S02]  /*2270*/  HADD2.F32 R0, -RZ, R0.H0_H0 ;  /* 0x20000000ff007230 */ /* 0x001fc40000004100 */
[----:B------:R-:W-:Y:S01]  /*2280*/  UISETP.GE.AND UP0, UPT, UR4, UR12, UPT ;  /* 0x0000000c0400728c */ /* 0x000fe2000bf06270 */
[C---:B------:R-:W-:Y:S01]  /*2290*/  LEA R4, R7.reuse, R4, 0x5 ;  /* 0x0000000407047211 */ /* 0x040fe200078e28ff */
[----:B-1----:R-:W-:Y:S02]  /*22a0*/  HADD2.F32 R14, -RZ, R14.H0_H0 ;  /* 0x2000000eff0e7230 */ /* 0x002fe40000004100 */
[----:B--2---:R-:W-:Y:S01]  /*22b0*/  HADD2.F32 R18, -RZ, R18.H0_H0 ;  /* 0x20000012ff127230 */ /* 0x004fe20000004100 */
[C---:B------:R-:W-:Y:S02]  /*22c0*/  LEA R26, R7.reuse, R26, 0x5 ;  /* 0x0000001a071a7211 */ /* 0x040fe400078e28ff */
[----:B------:R-:W-:Y:S01]  /*22d0*/  FFMA R24, R0, R14, R24 ;  /* 0x0000000e00187223 */ /* 0x000fe20000000018 */
[C---:B------:R-:W-:Y:S02]  /*22e0*/  LEA R22, R7.reuse, R22, 0x5 ;  /* 0x0000001607167211 */ /* 0x040fe400078e28ff */
[----:B------:R-:W-:Y:S01]  /*22f0*/  LEA R21, R7, R21, 0x5 ;  /* 0x0000001507157211 */ /* 0x000fe200078e28ff */
[----:B------:R-:W-:Y:S01]  /*2300*/  FFMA R29, R14, R18, R29 ;  /* 0x000000120e1d7223 */ /* 0x000fe2000000001d */
[----:B---3--:R-:W-:-:S02]  /*2310*/  HADD2.F32 R7, -RZ, R34.H0_H0 ;  /* 0x20000022ff077230 */ /* 0x008fc40000004100 */
[----:B----4-:R-:W-:Y:S02]  /*2320*/  HADD2.F32 R30, -RZ, R30.H0_H0 ;  /* 0x2000001eff1e7230 */ /* 0x010fe40000004100 */
[----:B-----5:R-:W-:-:S03]  /*2330*/  HADD2.F32 R31, -RZ, R31.H0_H0 ;  /* 0x2000001fff1f7230 */ /* 0x020fc60000004100 */
[----:B------:R-:W-:Y:S01]  /*2340*/  FFMA R0, R0, R30, R27 ;  /* 0x0000001e00007223 */ /* 0x000fe2000000001b */
[----:B------:R-:W-:Y:S01]  /*2350*/  FFMA R18, R30, R18, R5 ;  /* 0x000000121e127223 */ /* 0x000fe20000000005 */
[----:B------:R-:W-:Y:S02]  /*2360*/  HADD2.F32 R32, -RZ, R32.H0_H0 ;  /* 0x20000020ff207230 */ /* 0x000fe40000004100 */
[----:B------:R-:W-:-:S03]  /*2370*/  HADD2.F32 R28, -RZ, R33.H0_H0 ;  /* 0x20000021ff1c7230 */ /* 0x000fc60000004100 */
[C---:B------:R-:W-:Y:S01]  /*2380*/  FFMA R20, R31.reuse, R32, R24 ;  /* 0x000000201f147223 */ /* 0x040fe20000000018 */
[----:B------:R-:W-:Y:S01]  /*2390*/  FFMA R24, R31, R7, R0 ;  /* 0x000000071f187223 */ /* 0x000fe20000000000 */
[----:B------:R-:W-:Y:S01]  /*23a0*/  IADD3 R3, PT, PT, R3, 0x20, RZ ;  /* 0x0000002003037810 */ /* 0x000fe20007ffe0ff */
[-C--:B------:R-:W-:Y:S01]  /*23b0*/  FFMA R14, R32, R28.reuse, R29 ;  /* 0x0000001c200e7223 */ /* 0x080fe2000000001d */
[----:B------:R-:W-:Y:S01]  /*23c0*/  FFMA R27, R7, R28, R18 ;  /* 0x0000001c071b7223 */ /* 0x000fe20000000012 */
[----:B------:R-:W-:Y:S02]  /*23d0*/  IADD3 R15, PT, PT, R15, 0x20, RZ ;  /* 0x000000200f0f7810 */ /* 0x000fe40007ffe0ff */
[----:B------:R-:W-:Y:S02]  /*23e0*/  IADD3 R17, PT, PT, R17, 0x20, RZ ;  /* 0x0000002011117810 */ /* 0x000fe40007ffe0ff */
[----:B------:R-:W-:Y:S02]  /*23f0*/  IADD3 R13, PT, PT, R13, 0x20, RZ ;  /* 0x000000200d0d7810 */ /* 0x000fe40007ffe0ff */
[----:B------:R-:W-:-:S02]  /*2400*/  IADD3 R10, PT, PT, R10, 0x20, RZ ;  /* 0x000000200a0a7810 */ /* 0x000fc40007ffe0ff */
[----:B------:R-:W-:Y:S02]  /*2410*/  IADD3 R16, PT, PT, R16, 0x20, RZ ;  /* 0x0000002010107810 */ /* 0x000fe40007ffe0ff */
[----:B------:R-:W-:Y:S02]  /*2420*/  IADD3 R23, PT, PT, R23, 0x20, RZ ;  /* 0x0000002017177810 */ /* 0x000fe40007ffe0ff */
[----:B------:R-:W-:Y:S02]  /*2430*/  IADD3 R11, PT, PT, R11, 0x20, RZ ;  /* 0x000000200b0b7810 */ /* 0x000fe40007ffe0ff */
[----:B------:R-:W-:Y:S01]  /*2440*/  IADD3 R25, PT, PT, R25, 0x20, RZ ;  /* 0x0000002019197810 */ /* 0x000fe20007ffe0ff */
[----:B------:R-:W-:Y:S06]  /*2450*/  BAR.SYNC.DEFER_BLOCKING 0x0 ;  /* 0x0000000000007b1d */ /* 0x000fec0000010000 */
[----:B------:R-:W-:Y:S05]  /*2460*/  BRA.U !UP0, `(.L_x_1) ;  /* 0xffffffdd08b87547 */ /* 0x000fea000b83ffff */
.L_x_0:
[----:B------:R-:W0:Y:S01]  /*2470*/  LDC.64 R10, c[0x0][0x380] ;  /* 0x0000e000ff0a7b82 */ /* 0x000e220000000a00 */
[----:B---3--:R-:W-:Y:S02]  /*2480*/  LEA R0, R9, R2, 0x5 ;  /* 0x0000000209007211 */ /* 0x008fe400078e28ff */
[----:B------:R-:W-:Y:S02]  /*2490*/  LEA R37, R6, R37, 0x5 ;  /* 0x0000002506257211 */ /* 0x000fe400078e28ff */
[----:B------:R-:W-:-:S03]  /*24a0*/  IADD3 R2, PT, PT, R0, 0x10, RZ ;  /* 0x0000001000027810 */ /* 0x000fc60007ffe0ff */
[----:B------:R-:W1:Y:S01]  /*24b0*/  LDC.64 R4, c[0x0][0x3a8] ;  /* 0x0000ea00ff047b82 */ /* 0x000e620000000a00 */
[-C--:B0-----:R-:W-:Y:S01]  /*24c0*/  ISETP.GE.AND P0, PT, R0, R11.reuse, PT ;  /* 0x0000000b0000720c */ /* 0x081fe20003f06270 */
[CC--:B------:R-:W-:Y:S01]  /*24d0*/  IMAD R6, R37.reuse, R11.reuse, R0 ;  /* 0x0000000b25067224 */ /* 0x0c0fe200078e0200 */
[----:B------:R-:W-:Y:S02]  /*24e0*/  ISETP.GE.AND P1, PT, R2, R11, PT ;  /* 0x0000000b0200720c */ /* 0x000fe40003f26270 */
[CC--:B------:R-:W-:Y:S02]  /*24f0*/  ISETP.LT.AND P0, PT, R37.reuse, R10.reuse, !P0 ;  /* 0x0000000a2500720c */ /* 0x0c0fe40004701270 */
[----:B------:R-:W-:Y:S01]  /*2500*/  ISETP.GE.OR P3, PT, R37, R10, P1 ;  /* 0x0000000a2500720c */ /* 0x000fe20000f66670 */
[----:B-1----:R-:W-:-:S10]  /*2510*/  IMAD.WIDE R2, R6, 0x4, R4 ;  /* 0x0000000406027825 */ /* 0x002fd400078e0204 */
[----:B------:R-:W2:Y:S01]  /*2520*/  @P0 LDG.E R7, desc[UR6][R2.64] ;  /* 0x0000000602070981 */ /* 0x000ea2000c1e1900 */
[----:B------:R-:W2:Y:S03]  /*2530*/  @P0 LDC R12, c[0x0][0x3a0] ;  /* 0x0000e800ff0c0b82 */ /* 0x000ea60000000800 */
[----:B------:R-:W3:Y:S01]  /*2540*/  @!P3 LDG.E R8, desc[UR6][R2.64+0x40] ;  /* 0x000040060208b981 */ /* 0x000ee2000c1e1900 */
[----:B------:R-:W-:Y:S01]  /*2550*/  ISETP.GE.AND P2, PT, R0, R11, PT ;  /* 0x0000000b0000720c */ /* 0x000fe20003f46270 */
[----:B------:R-:W-:Y:S01]  /*2560*/  BSSY.RECONVERGENT B0, `(.L_x_2) ;  /* 0x0000016000007945 */ /* 0x000fe20003800200 */
[----:B------:R-:W-:Y:S02]  /*2570*/  IADD3 R37, PT, PT, R37, 0x10, RZ ;  /* 0x0000001025257810 */ /* 0x000fe40007ffe0ff */
[----:B------:R-:W3:Y:S01]  /*2580*/  @!P3 LDC R9, c[0x0][0x3a0] ;  /* 0x0000e800ff09bb82 */ /* 0x000ee20000000800 */
[----:B------:R-:W-:-:S02]  /*2590*/  LEA R11, R11, R6, 0x4 ;  /* 0x000000060b0b7211 */ /* 0x000fc400078e20ff */
[CC--:B------:R-:W-:Y:S02]  /*25a0*/  ISETP.GE.OR P2, PT, R37.reuse, R10.reuse, P2 ;  /* 0x0000000a2500720c */ /* 0x0c0fe40001746670 */
[----:B------:R-:W-:Y:S01]  /*25b0*/  ISETP.GE.OR P1, PT, R37, R10, P1 ;  /* 0x0000000a2500720c */ /* 0x000fe20000f26670 */
[----:B------:R-:W-:Y:S02]  /*25c0*/  IMAD.WIDE R4, R11, 0x4, R4 ;  /* 0x000000040b047825 */ /* 0x000fe400078e0204 */
[----:B------:R-:W0:Y:S08]  /*25d0*/  @P0 LDC R13, c[0x0][0x38c] ;  /* 0x0000e300ff0d0b82 */ /* 0x000e300000000800 */
[----:B------:R-:W1:Y:S01]  /*25e0*/  @!P3 LDC R15, c[0x0][0x38c] ;  /* 0x0000e300ff0fbb82 */ /* 0x000e620000000800 */
[----:B--2---:R-:W-:Y:S01]  /*25f0*/  @P0 FMUL R7, R7, R12 ;  /* 0x0000000c07070220 */ /* 0x004fe20000400000 */
[----:B---3--:R-:W-:-:S03]  /*2600*/  @!P3 FMUL R9, R8, R9 ;  /* 0x000000090809b220 */ /* 0x008fc60000400000 */
[----:B0-----:R-:W-:Y:S01]  /*2610*/  @P0 FFMA R7, R20, R13, R7 ;  /* 0x0000000d14070223 */ /* 0x001fe20000000007 */
[----:B-1----:R-:W-:-:S04]  /*2620*/  @!P3 FFMA R9, R24, R15, R9 ;  /* 0x0000000f1809b223 */ /* 0x002fc80000000009 */
[----:B------:R0:W-:Y:S04]  /*2630*/  @P0 STG.E desc[UR6][R2.64], R7 ;  /* 0x0000000702000986 */ /* 0x0001e8000c101906 */
[----:B------:R0:W-:Y:S01]  /*2640*/  @!P3 STG.E desc[UR6][R2.64+0x40], R9 ;  /* 0x000040090200b986 */ /* 0x0001e2000c101906 */
[----:B------:R-:W-:Y:S05]  /*2650*/  @P2 BRA `(.L_x_3) ;  /* 0x0000000000182947 */ /* 0x000fea0003800000 */
[----:B------:R-:W0:Y:S01]  /*2660*/  LDG.E R0, desc[UR6][R4.64] ;  /* 0x0000000604007981 */ /* 0x000e22000c1e1900 */
[----:B------:R-:W0:Y:S01]  /*2670*/  LDCU UR4, c[0x0][0x3a0] ;  /* 0x00007400ff0477ac */ /* 0x000e220008000800 */
[----:B------:R-:W1:Y:S01]  /*2680*/  LDCU UR5, c[0x0][0x38c] ;  /* 0x00007180ff0577ac */ /* 0x000e620008000800 */
[----:B0-----:R-:W-:-:S04]  /*2690*/  FMUL R3, R0, UR4 ;  /* 0x0000000400037c20 */ /* 0x001fc80008400000 */
[----:B-1----:R-:W-:-:S05]  /*26a0*/  FFMA R3, R14, UR5, R3 ;  /* 0x000000050e037c23 */ /* 0x002fca0008000003 */
[----:B------:R1:W-:Y:S02]  /*26b0*/  STG.E desc[UR6][R4.64], R3 ;  /* 0x0000000304007986 */ /* 0x0003e4000c101906 */
.L_x_3:
[----:B------:R-:W-:Y:S05]  /*26c0*/  BSYNC.RECONVERGENT B0 ;  /* 0x0000000000007941 */ /* 0x000fea0003800200 */
.L_x_2:
[----:B------:R-:W-:Y:S05]  /*26d0*/  @P1 EXIT ;  /* 0x000000000000194d */ /* 0x000fea0003800000 */
[----:B------:R-:W2:Y:S01]  /*26e0*/  LDG.E R0, desc[UR6][R4.64+0x40] ;  /* 0x0000400604007981 */ /* 0x000ea2000c1e1900 */
[----:B------:R-:W2:Y:S01]  /*26f0*/  LDCU UR4, c[0x0][0x3a0] ;  /* 0x00007400ff0477ac */ /* 0x000ea20008000800 */
[----:B------:R-:W3:Y:S01]  /*2700*/  LDCU UR5, c[0x0][0x38c] ;  /* 0x00007180ff0577ac */ /* 0x000ee20008000800 */
[----:B--2---:R-:W-:-:S04]  /*2710*/  FMUL R0, R0, UR4 ;  /* 0x0000000400007c20 */ /* 0x004fc80008400000 */
[----:B---3--:R-:W-:-:S05]  /*2720*/  FFMA R27, R27, UR5, R0 ;  /* 0x000000051b1b7c23 */ /* 0x008fca0008000000 */
[----:B------:R-:W-:Y:S01]  /*2730*/  STG.E desc[UR6][R4.64+0x40], R27 ;  /* 0x0000401b04007986 */ /* 0x000fe2000c101906 */
[----:B------:R-:W-:Y:S05]  /*2740*/  EXIT ;  /* 0x000000000000794d */ /* 0x000fea0003800000 */
.L_x_4:
[----:B------:R-:W-:-:S00]  /*2750*/  BRA `(.L_x_4) ;  /* 0xfffffffc00fc7947 */ /* 0x000fc0000383ffff */
[----:B------:R-:W-:-:S00]  /*2760*/  NOP ;  /* 0x0000000000007918 */ /* 0x000fc00000000000 */
        /* <DEDUP_REMOVED lines=9> */
.L_x_5:


//--------------------- .nv.shared._Z20gemm_block_tiling_v2ILi32ELi16ELi16EEviiifPK6__halfS2_fPf --------------------------
	.section	.nv.shared._Z20gemm_block_tiling_v2ILi32ELi16ELi16EEviiifPK6__halfS2_fPf,"aw",@nobits
	.sectionflags	@""
	.align	2
.nv.shared._Z20gemm_block_tiling_v2ILi32ELi16ELi16EEviiifPK6__halfS2_fPf:
	.zero		5184


//--------------------- .nv.shared.reserved.0     --------------------------
	.section	.nv.shared.reserved.0,"aw",@nobits
	.weak		__nv_reservedSMEM_offset_0_alias
	.size		__nv_reservedSMEM_offset_0_alias, 0, 64
	.other		__nv_reservedSMEM_offset_0_alias,@"STO_CUDA_RESERVED_SHARED STV_DEFAULT"
__nv_reservedSMEM_offset_0_alias:
	.zero		0
	.zero		64


//--------------------- .nv.constant0._Z20gemm_block_tiling_v2ILi32ELi16ELi16EEviiifPK6__halfS2_fPf --------------------------
	.section	.nv.constant0._Z20gemm_block_tiling_v2ILi32ELi16ELi16EEviiifPK6__halfS2_fPf,"a",@progbits
	.sectionflags	@""
	.align	4
.nv.constant0._Z20gemm_block_tiling_v2ILi32ELi16ELi16EEviiifPK6__halfS2_fPf:
	.zero		944


//--------------------- SYMBOLS --------------------------

	.type		.nv.reservedSmem.offset0,@object
	.size		.nv.reservedSmem.offset0,0x4
	.type		.nv.reservedSmem.cap,@object
	.size		.nv.reservedSmem.cap,0x4
